def gluon_wgmma(
    a_ptr,
    b_ptr,
    c_ptr,
    M,
    N,
    K,
    stride_am,
    stride_bk,
    stride_cm,
    BLOCK_M: gl.constexpr,
    BLOCK_N: gl.constexpr,
    BLOCK_K: gl.constexpr,
    DTYPE: gl.constexpr,
    A_LAYOUT: gl.constexpr,
    B_LAYOUT: gl.constexpr,
    C_LAYOUT: gl.constexpr,
    B_SHAPE: gl.constexpr,
    TRANS_B: gl.constexpr,
    NUM_BUFFERS: gl.constexpr,
    NUM_WARPS: gl.constexpr,
):
    a_desc = tma.make_tensor_descriptor(
        a_ptr, [M, K], [stride_am, 1], [BLOCK_M, BLOCK_K], A_LAYOUT
    )
    b_desc = tma.make_tensor_descriptor(
        b_ptr,
        [N, K] if TRANS_B else [K, N],
        [stride_bk, 1],
        B_SHAPE,
        B_LAYOUT,
    )
    c_desc = tma.make_tensor_descriptor(
        c_ptr, [M, N], [stride_cm, 1], [BLOCK_M, BLOCK_N], C_LAYOUT
    )

    a_bufs = gl.allocate_shared_memory(
        DTYPE, [NUM_BUFFERS, BLOCK_M, BLOCK_K], A_LAYOUT
    )
    b_bufs = gl.allocate_shared_memory(DTYPE, [NUM_BUFFERS] + B_SHAPE, B_LAYOUT)

    pid_m = gl.program_id(0)
    pid_n = gl.program_id(1)
    off_m = pid_m * BLOCK_M
    off_n = pid_n * BLOCK_N

    mma_layout: gl.constexpr = pick_wgmma_layout(DTYPE, BLOCK_M, BLOCK_N, NUM_WARPS)
    acc = warpgroup_mma_init(
        gl.zeros((BLOCK_M, BLOCK_N), dtype=gl.float32, layout=mma_layout)
    )

    bars = gl.allocate_shared_memory(
        gl.int64, [NUM_BUFFERS, 1], mbarrier.MBarrierLayout()
    )
    for i in gl.static_range(NUM_BUFFERS):
        mbarrier.init(bars.index(i), count=1)
    idx = 0
    phase = 0

    for k in range(0, K, BLOCK_K):
        a = a_bufs.index(idx)
        b = b_bufs.index(idx)
        bar = bars.index(idx)
        mbarrier.expect(bar, a_desc.block_type.nbytes + b_desc.block_type.nbytes)
        tma.async_copy_global_to_shared(a_desc, [off_m, k], bar, a)
        tma.async_copy_global_to_shared(
            b_desc, [off_n, k] if TRANS_B else [k, off_n], bar, b
        )
        mbarrier.wait(bar, phase=phase)

        if TRANS_B:
            b = b.permute((1, 0))
        acc = warpgroup_mma_wait(num_outstanding=0, deps=(acc,))
        acc = warpgroup_mma(a, b, acc, is_async=True)

        idx += 1
        if idx == NUM_BUFFERS:
            idx = 0
            phase ^= 1

    acc = warpgroup_mma_wait(num_outstanding=0, deps=(acc,))
    for i in gl.static_range(NUM_BUFFERS):
        mbarrier.invalidate(bars.index(i))

    c_smem = gl.allocate_shared_memory(DTYPE, [BLOCK_M, BLOCK_N], C_LAYOUT)
    c_smem.store(acc.to(DTYPE))
    fence_async_shared()
    tma.async_copy_shared_to_global(c_desc, [off_m, off_n], c_smem)
    tma.store_wait(pendings=0)

# config = {"BLOCK_K": 32, "BLOCK_M": 128, "BLOCK_N": 128, "arch": "sm_90", "dtype": "fp16", "num_buffers": 3, "num_warps": 8, "trans_b": 1}
# arch = sm_90


// ===== COMPILED SASS (sm_90a) =====

	.target	sm_90a

	.elftype	@"ET_EXEC"


//--------------------- .note.nv.tkinfo           --------------------------
	.section	.note.nv.tkinfo,"",@"SHT_NOTE"
	.sectionflags	@"SHF_NOTE_NV_TKINFO"
	.tkinfo
        /*0018*/ 	.word	0x00000002
        /*0030*/ 	.string	""
        /*0030*/ 	.string	"ptxas"
        /*0030*/ 	.string	"Cuda compilation tools, release 13.0, V13.0.88"
        /*0030*/ 	.string	"Build cuda_13.0.r13.0/compiler.36424714_0"
        /*0030*/ 	.string	"-v  -suppress-debug-info  -lineinfo  -arch sm_90a "



//--------------------- .note.nv.cuinfo           --------------------------
	.section	.note.nv.cuinfo,"",@"SHT_NOTE"
	.sectionflags	@"SHF_NOTE_NV_CUINFO"
        /*0018*/ 	.short	0x0002
        /*001a*/ 	.short	0x005a
        /*001c*/ 	.short	0x0082
	.zero		2


//--------------------- .nv.info                  --------------------------
	.section	.nv.info,"",@"SHT_CUDA_INFO"
	.align	4


	//----- nvinfo : EIATTR_REGCOUNT
	.align		4
        /*0000*/ 	.byte	0x04, 0x2f
        /*0002*/ 	.short	(.L_1 - .L_0)
	.align		4
.L_0:
        /*0004*/ 	.word	index@(gluon_wgmma)
        /*0008*/ 	.word	0x0000005a


	//----- nvinfo : EIATTR_FRAME_SIZE
	.align		4
.L_1:
        /*000c*/ 	.byte	0x04, 0x11
        /*000e*/ 	.short	(.L_3 - .L_2)
	.align		4
.L_2:
        /*0010*/ 	.word	index@(gluon_wgmma)
        /*0014*/ 	.word	0x00000000


	//----- nvinfo : EIATTR_MIN_STACK_SIZE
	.align		4
.L_3:
        /*0018*/ 	.byte	0x04, 0x12
        /*001a*/ 	.short	(.L_5 - .L_4)
	.align		4
.L_4:
        /*001c*/ 	.word	index@(gluon_wgmma)
        /*0020*/ 	.word	0x00000000
.L_5:


//--------------------- .nv.compat                --------------------------
	.section	.nv.compat,"",@"SHT_CUDA_COMPAT_INFO"
	.align	4
        /*0000*/ 	.byte	0x02, 0x09, 0x01, 0x00, 0x02, 0x02, 0x04, 0x00, 0x02, 0x05, 0x05, 0x00, 0x03, 0x07, 0x01, 0x01
        /*0010*/ 	.byte	0x02, 0x03, 0x03, 0x00, 0x02, 0x06, 0x01, 0x00, 0x04, 0x0b, 0x08, 0x00, 0x00, 0x00, 0x00, 0x00
        /*0020*/ 	.byte	0x00, 0x00, 0x00, 0x00


//--------------------- .nv.info.gluon_wgmma      --------------------------
	.section	.nv.info.gluon_wgmma,"",@"SHT_CUDA_INFO"
	.sectionflags	@""
	.align	4


	//----- nvinfo : EIATTR_CUDA_API_VERSION
	.align		4
        /*0000*/ 	.byte	0x04, 0x37
        /*0002*/ 	.short	(.L_7 - .L_6)
.L_6:
        /*0004*/ 	.word	0x00000082


	//----- nvinfo : EIATTR_KPARAM_INFO
	.align		4
.L_7:
        /*0008*/ 	.byte	0x04, 0x17
        /*000a*/ 	.short	(.L_9 - .L_8)
.L_8:
        /*000c*/ 	.word	0x00000000
        /*0010*/ 	.short	0x000a
        /*0012*/ 	.short	0x0048
        /*0014*/ 	.byte	0x00, 0xf4, 0x21, 0x00


	//----- nvinfo : EIATTR_KPARAM_INFO
	.align		4
.L_9:
        /*0018*/ 	.byte	0x04, 0x17
        /*001a*/ 	.short	(.L_11 - .L_10)
.L_10:
        /*001c*/ 	.word	0x00000000
        /*0020*/ 	.short	0x0009
        /*0022*/ 	.short	0x0040
        /*0024*/ 	.byte	0x00, 0xf4, 0x21, 0x00


	//----- nvinfo : EIATTR_KPARAM_INFO
	.align		4
.L_11:
        /*0028*/ 	.byte	0x04, 0x17
        /*002a*/ 	.short	(.L_13 - .L_12)
.L_12:
        /*002c*/ 	.word	0x00000000
        /*0030*/ 	.short	0x0008
        /*0032*/ 	.short	0x0038
        /*0034*/ 	.byte	0x00, 0xf0, 0x21, 0x00


	//----- nvinfo : EIATTR_KPARAM_INFO
	.align		4
.L_13:
        /*0038*/ 	.byte	0x04, 0x17
        /*003a*/ 	.short	(.L_15 - .L_14)
.L_14:
        /*003c*/ 	.word	0x00000000
        /*0040*/ 	.short	0x0007
        /*0042*/ 	.short	0x0030
        /*0044*/ 	.byte	0x00, 0xf0, 0x21, 0x00


	//----- nvinfo : EIATTR_KPARAM_INFO
	.align		4
.L_15:
        /*0048*/ 	.byte	0x04, 0x17
        /*004a*/ 	.short	(.L_17 - .L_16)
.L_16:
        /*004c*/ 	.word	0x00000000
        /*0050*/ 	.short	0x0006
        /*0052*/ 	.short	0x0028
        /*0054*/ 	.byte	0x00, 0xf0, 0x21, 0x00


	//----- nvinfo : EIATTR_KPARAM_INFO
	.align		4
.L_17:
        /*0058*/ 	.byte	0x04, 0x17
        /*005a*/ 	.short	(.L_19 - .L_18)
.L_18:
        /*005c*/ 	.word	0x00000000
        /*0060*/ 	.short	0x0005
        /*0062*/ 	.short	0x0020
        /*0064*/ 	.byte	0x00, 0xf0, 0x11, 0x00


	//----- nvinfo : EIATTR_KPARAM_INFO
	.align		4
.L_19:
        /*0068*/ 	.byte	0x04, 0x17
        /*006a*/ 	.short	(.L_21 - .L_20)
.L_20:
        /*006c*/ 	.word	0x00000000
        /*0070*/ 	.short	0x0004
        /*0072*/ 	.short	0x001c
        /*0074*/ 	.byte	0x00, 0xf0, 0x11, 0x00


	//----- nvinfo : EIATTR_KPARAM_INFO
	.align		4
.L_21:
        /*0078*/ 	.byte	0x04, 0x17
        /*007a*/ 	.short	(.L_23 - .L_22)
.L_22:
        /*007c*/ 	.word	0x00000000
        /*0080*/ 	.short	0x0003
        /*0082*/ 	.short	0x0018
        /*0084*/ 	.byte	0x00, 0xf0, 0x11, 0x00


	//----- nvinfo : EIATTR_KPARAM_INFO
	.align		4
.L_23:
        /*0088*/ 	.byte	0x04, 0x17
        /*008a*/ 	.short	(.L_25 - .L_24)
.L_24:
        /*008c*/ 	.word	0x00000000
        /*0090*/ 	.short	0x0002
        /*0092*/ 	.short	0x0010
        /*0094*/ 	.byte	0x00, 0xf4, 0x21, 0x00


	//----- nvinfo : EIATTR_KPARAM_INFO
	.align		4
.L_25:
        /*0098*/ 	.byte	0x04, 0x17
        /*009a*/ 	.short	(.L_27 - .L_26)
.L_26:
        /*009c*/ 	.word	0x00000000
        /*00a0*/ 	.short	0x0001
        /*00a2*/ 	.short	0x0008
        /*00a4*/ 	.byte	0x00, 0xf4, 0x21, 0x00


	//----- nvinfo : EIATTR_KPARAM_INFO
	.align		4
.L_27:
        /*00a8*/ 	.byte	0x04, 0x17
        /*00aa*/ 	.short	(.L_29 - .L_28)
.L_28:
        /*00ac*/ 	.word	0x00000000
        /*00b0*/ 	.short	0x0000
        /*00b2*/ 	.short	0x0000
        /*00b4*/ 	.byte	0x00, 0xf4, 0x21, 0x00


	//----- nvinfo : EIATTR_SPARSE_MMA_MASK
	.align		4
.L_29:
        /*00b8*/ 	.byte	0x03, 0x50
        /*00ba*/ 	.short	0x0000


	//----- nvinfo : EIATTR_MAXREG_COUNT
	.align		4
        /*00bc*/ 	.byte	0x03, 0x1b
        /*00be*/ 	.short	0x00ff


	//----- nvinfo : EIATTR_NUM_BARRIERS
	.align		4
        /*00c0*/ 	.byte	0x02, 0x4c
        /*00c2*/ 	.byte	0x01
	.zero		1


	//----- nvinfo : EIATTR_MERCURY_ISA_VERSION
	.align		4
        /*00c4*/ 	.byte	0x03, 0x5f
        /*00c6*/ 	.short	0x0101


	//----- nvinfo : EIATTR_INT_WARP_WIDE_INSTR_OFFSETS
	.align		4
        /*00c8*/ 	.byte	0x04, 0x31
        /*00ca*/ 	.short	(.L_31 - .L_30)


	//   ....[0]....
.L_30:
        /*00cc*/ 	.word	0x00001320


	//   ....[1]....
        /*00d0*/ 	.word	0x00001340


	//   ....[2]....
        /*00d4*/ 	.word	0x00001350


	//   ....[3]....
        /*00d8*/ 	.word	0x00001430


	//   ....[4]....
        /*00dc*/ 	.word	0x00001910


	//   ....[5]....
        /*00e0*/ 	.word	0x00001920


	//   ....[6]....
        /*00e4*/ 	.word	0x00001990


	//   ....[7]....
        /*00e8*/ 	.word	0x000019a0


	//   ....[8]....
        /*00ec*/ 	.word	0x00002050


	//   ....[9]....
        /*00f0*/ 	.word	0x00002060


	//----- nvinfo : EIATTR_COOP_GROUP_MASK_REGIDS
	.align		4
.L_31:
        /*00f4*/ 	.byte	0x04, 0x29
        /*00f6*/ 	.short	(.L_33 - .L_32)


	//   ....[0]....
.L_32:
        /*00f8*/ 	.word	0xffffffff


	//   ....[1]....
        /*00fc*/ 	.word	0xffffffff


	//   ....[2]....
        /*0100*/ 	.word	0xffffffff


	//----- nvinfo : EIATTR_COOP_GROUP_INSTR_OFFSETS
	.align		4
.L_33:
        /*0104*/ 	.byte	0x04, 0x28
        /*0106*/ 	.short	(.L_35 - .L_34)


	//   ....[0]....
.L_34:
        /*0108*/ 	.word	0x00000150


	//   ....[1]....
        /*010c*/ 	.word	0x00000700


	//   ....[2]....
        /*0110*/ 	.word	0x00000cf0


	//----- nvinfo : EIATTR_MBARRIER_INSTR_OFFSETS
	.align		4
.L_35:
        /*0114*/ 	.byte	0x04, 0x39
        /*0116*/ 	.short	(.L_37 - .L_36)


	//   ....[0]....
.L_36:
        /*0118*/ 	.word	0x000014b0
        /*011c*/ 	.word	0x000000ff
        /*0120*/ 	.word	0x0000c000
        /*0124*/ 	.short	0x0100
        /*0126*/ 	.byte	0x14
	.zero		1


	//   ....[1]....
        /*0128*/ 	.word	0x00001600
        /*012c*/ 	.word	0x000000ff
        /*0130*/ 	.word	0x0000c008
        /*0134*/ 	.short	0x0100
        /*0136*/ 	.byte	0x14
	.zero		1


	//   ....[2]....
        /*0138*/ 	.word	0x00001630
        /*013c*/ 	.word	0x000000ff
        /*0140*/ 	.word	0x0000c010
        /*0144*/ 	.short	0x0100
        /*0146*/ 	.byte	0x14
	.zero		1


	//   ....[3]....
        /*0148*/ 	.word	0x00001a50
        /*014c*/ 	.word	0x000000ff
        /*0150*/ 	.word	0x0000c000
        /*0154*/ 	.short	0x010a
        /*0156*/ 	.byte	0x12
	.zero		1


	//   ....[4]....
        /*0158*/ 	.word	0x00001d90
        /*015c*/ 	.word	0x000000ff
        /*0160*/ 	.word	0x0000c000
        /*0164*/ 	.short	0x0108
        /*0166*/ 	.byte	0x14
	.zero		1


	//   ....[5]....
        /*0168*/ 	.word	0x00001eb0
        /*016c*/ 	.word	0x000000ff
        /*0170*/ 	.word	0x0000c008
        /*0174*/ 	.short	0x0108
        /*0176*/ 	.byte	0x14
	.zero		1


	//   ....[6]....
        /*0178*/ 	.word	0x00001f90
        /*017c*/ 	.word	0x000000ff
        /*0180*/ 	.word	0x0000c010
        /*0184*/ 	.short	0x0108
        /*0186*/ 	.byte	0x14
	.zero		1


	//   ....[7]....
        /*0188*/ 	.word	0x00002130
        /*018c*/ 	.word	0x000000ff
        /*0190*/ 	.word	0x0000c000
        /*0194*/ 	.short	0x010a
        /*0196*/ 	.byte	0x12
	.zero		1


	//----- nvinfo : EIATTR_NUM_MBARRIERS
	.align		4
.L_37:
        /*0198*/ 	.byte	0x03, 0x38
        /*019a*/ 	.short	0x0003


	//----- nvinfo : EIATTR_EXIT_INSTR_OFFSETS
	.align		4
        /*019c*/ 	.byte	0x04, 0x1c
        /*019e*/ 	.short	(.L_39 - .L_38)


	//   ....[0]....
.L_38:
        /*01a0*/ 	.word	0x00002120


	//----- nvinfo : EIATTR_REQNTID
	.align		4
.L_39:
        /*01a4*/ 	.byte	0x04, 0x10
        /*01a6*/ 	.short	(.L_41 - .L_40)
.L_40:
        /*01a8*/ 	.word	0x00000100
        /*01ac*/ 	.word	0x00000001
        /*01b0*/ 	.word	0x00000001


	//----- nvinfo : EIATTR_CRS_STACK_SIZE
	.align		4
.L_41:
        /*01b4*/ 	.byte	0x04, 0x1e
        /*01b6*/ 	.short	(.L_43 - .L_42)
.L_42:
        /*01b8*/ 	.word	0x00000000


	//----- nvinfo : EIATTR_CBANK_PARAM_SIZE
	.align		4
.L_43:
        /*01bc*/ 	.byte	0x03, 0x19
        /*01be*/ 	.short	0x0050


	//----- nvinfo : EIATTR_PARAM_CBANK
	.align		4
        /*01c0*/ 	.byte	0x04, 0x0a
        /*01c2*/ 	.short	(.L_45 - .L_44)
	.align		4
.L_44:
        /*01c4*/ 	.word	index@(.nv.constant0.gluon_wgmma)
        /*01c8*/ 	.short	0x0210
        /*01ca*/ 	.short	0x0050


	//----- nvinfo : EIATTR_SW_WAR
	.align		4
.L_45:
        /*01cc*/ 	.byte	0x04, 0x36
        /*01ce*/ 	.short	(.L_47 - .L_46)
.L_46:
        /*01d0*/ 	.word	0x00000008
.L_47:


//--------------------- .nv.callgraph             --------------------------
	.section	.nv.callgraph,"",@"SHT_CUDA_CALLGRAPH"
	.align	4
	.sectionentsize	8
	.align		4
        /*0000*/ 	.word	0x00000000
	.align		4
        /*0004*/ 	.word	0xffffffff
	.align		4
        /*0008*/ 	.word	0x00000000
	.align		4
        /*000c*/ 	.word	0xfffffffe
	.align		4
        /*0010*/ 	.word	0x00000000
	.align		4
        /*0014*/ 	.word	0xfffffffd
	.align		4
        /*0018*/ 	.word	0x00000000
	.align		4
        /*001c*/ 	.word	0xfffffffc


//--------------------- .text.gluon_wgmma         --------------------------
	.section	.text.gluon_wgmma,"ax",@progbits
	.align	128
        .global         gluon_wgmma
        .type           gluon_wgmma,@function
        .size           gluon_wgmma,(.L_x_52 - gluon_wgmma)
        .other          gluon_wgmma,@"STO_CUDA_ENTRY STV_DEFAULT"
gluon_wgmma:
.text.gluon_wgmma:
[----:B------:R-:W-:Y:S01]  /*0000*/  LDC R1, c[0x0][0x28] ;  /* 0x00000a00ff017b82 */ /* 0x000fe20000000800 */
[----:B------:R-:W1:Y:S07]  /*0010*/  S2R R0, SR_TID.X ;  /* 0x0000000000007919 */ /* 0x000e6e0000002100 */
[----:B------:R-:W2:Y:S01]  /*0020*/  S2UR UR4, SR_CgaCtaId ;  /* 0x00000000000479c3 */ /* 0x000ea20000008800 */
[----:B------:R-:W-:Y:S01]  /*0030*/  UMOV UR20, 0x400 ;  /* 0x0000040000147882 */ /* 0x000fe20000000000 */
[----:B------:R-:W-:Y:S01]  /*0040*/  ULDC UR6, c[0x0][0xc] ;  /* 0x0000030000067ab9 */ /* 0x000fe20000000800 */
[----:B------:R-:W-:Y:S01]  /*0050*/  ULDC.64 UR26, c[0x0][0x250] ;  /* 0x00009400001a7ab9 */ /* 0x000fe20000000a00 */
[----:B------:R-:W-:Y:S04]  /*0060*/  BSSY B0, `(.L_x_0) ;  /* 0x000001f000007945 */ /* 0x000fe80003800000 */
[----:B------:R-:W3:Y:S08]  /*0070*/  LDC R4, c[0x0][0x228] ;  /* 0x00008a00ff047b82 */ /* 0x000ef00000000800 */
[----:B------:R-:W4:Y:S08]  /*0080*/  LDC R13, c[0x0][0x230] ;  /* 0x00008c00ff0d7b82 */ /* 0x000f300000000800 */
[----:B------:R-:W-:Y:S01]  /*0090*/  S2UR UR28, SR_CTAID.Y ;  /* 0x00000000001c79c3 */ /* 0x000fe20000002600 */
[----:B--2---:R-:W-:-:S03]  /*00a0*/  ULEA UR20, UR4, UR20, 0x18 ;  /* 0x0000001404147291 */ /* 0x004fc6000f8ec03f */
[----:B------:R-:W-:Y:S01]  /*00b0*/  ULDC UR4, c[0x0][0x10] ;  /* 0x0000040000047ab9 */ /* 0x000fe20000000800 */
[----:B-1----:R-:W-:-:S03]  /*00c0*/  LOP3.LUT R6, R0, 0xff, RZ, 0xc0, !PT ;  /* 0x000000ff00067812 */ /* 0x002fc600078ec0ff */
[----:B------:R-:W1:Y:S01]  /*00d0*/  S2UR UR5, SR_CTAID.Z ;  /* 0x00000000000579c3 */ /* 0x000e620000002700 */
[----:B---3--:R-:W-:Y:S01]  /*00e0*/  VIADD R4, R4, 0xffffffff ;  /* 0xffffffff04047836 */ /* 0x008fe20000000000 */
[C---:B------:R-:W-:Y:S02]  /*00f0*/  ISETP.GE.U32.AND P0, PT, R6.reuse, 0x20, PT ;  /* 0x000000200600780c */ /* 0x040fe40003f06070 */
[C---:B------:R-:W-:Y:S02]  /*0100*/  ISETP.NE.U32.AND P2, PT, R6.reuse, RZ, PT ;  /* 0x000000ff0600720c */ /* 0x040fe40003f45070 */
[----:B------:R-:W-:Y:S02]  /*0110*/  LEA R12, R6, UR20, 0x2 ;  /* 0x00000014060c7c11 */ /* 0x000fe4000f8e10ff */
[----:B------:R-:W2:Y:S01]  /*0120*/  S2UR UR29, SR_CTAID.X ;  /* 0x00000000001d79c3 */ /* 0x000ea20000002500 */
[----:B----4-:R-:W-:-:S06]  /*0130*/  VIADD R9, R13, 0xffffffff ;  /* 0xffffffff0d097836 */ /* 0x010fcc0000000000 */
[----:B------:R3:W-:Y:S01]  /*0140*/  @!P0 STS [R12], RZ ;  /* 0x000000ff0c008388 */ /* 0x0007e20000000800 */
[----:B------:R-:W-:-:S03]  /*0150*/  NOP ;  /* 0x0000000000007918 */ /* 0x000fc60000000000 */
[----:B------:R3:W-:Y:S01]  /*0160*/  @!P2 STS [UR20+0x24], R4 ;  /* 0x00002404ff00a988 */ /* 0x0007e20008000814 */
[----:B-1----:R-:W-:-:S03]  /*0170*/  UIMAD UR4, UR5, UR4, UR28 ;  /* 0x00000004050472a4 */ /* 0x002fc6000f8e021c */
[----:B------:R3:W-:Y:S01]  /*0180*/  @!P2 STS [UR20+0x20], R9 ;  /* 0x00002009ff00a988 */ /* 0x0007e20008000814 */
[----:B--2---:R-:W-:-:S04]  /*0190*/  UIMAD UR4, UR4, UR6, UR29 ;  /* 0x00000006040472a4 */ /* 0x004fc8000f8e021d */
[----:B------:R-:W-:-:S03]  /*01a0*/  UIMAD UR5, UR4, 0x180, URZ ;  /* 0x00000180040578a4 */ /* 0x000fc6000f8e023f */
[----:B------:R-:W-:Y:S01]  /*01b0*/  UMOV UR4, URZ ;  /* 0x0000003f00047c82 */ /* 0x000fe20008000000 */
[----:B------:R-:W-:-:S04]  /*01c0*/  UIADD3 UR22, UP0, UR5, UR26, URZ ;  /* 0x0000001a05167290 */ /* 0x000fc8000ff1e03f */
[----:B------:R-:W-:Y:S01]  /*01d0*/  ULEA.HI.X.SX32 UR23, UR5, UR27, 0x1, UP0 ;  /* 0x0000001b05177291 */ /* 0x000fe200080f0e3f */
[----:B---3--:R-:W-:Y:S11]  /*01e0*/  @P2 BRA `(.L_x_1) ;  /* 0x0000000000182947 */ /* 0x008ff60003800000 */
[----:B------:R-:W1:Y:S01]  /*01f0*/  LDS R2, [UR20+0x8] ;  /* 0x00000814ff027984 */ /* 0x000e620008000800 */
[----:B------:R-:W2:Y:S01]  /*0200*/  LDC.64 R10, c[0x0][0x210] ;  /* 0x00008400ff0a7b82 */ /* 0x000ea20000000a00 */
[----:B------:R-:W-:Y:S02]  /*0210*/  IMAD.MOV.U32 R3, RZ, RZ, 0x70 ;  /* 0x00000070ff037424 */ /* 0x000fe400078e00ff */
[----:B--2---:R2:W-:Y:S03]  /*0220*/  STS.64 [UR20], R10 ;  /* 0x0000000aff007988 */ /* 0x0045e60008000a14 */
[----:B-1----:R-:W-:-:S05]  /*0230*/  LOP3.LUT R2, R2, 0x10, R3, 0xd8, !PT ;  /* 0x0000001002027812 */ /* 0x002fca00078ed803 */
[----:B------:R2:W-:Y:S02]  /*0240*/  STS [UR20+0x8], R2 ;  /* 0x00000802ff007988 */ /* 0x0005e40008000814 */
.L_x_1:
[----:B------:R-:W-:Y:S05]  /*0250*/  BSYNC B0 ;  /* 0x0000000000007941 */ /* 0x000fea0003800000 */
.L_x_0:
[----:B------:R-:W-:Y:S04]  /*0260*/  BSSY B0, `(.L_x_2) ;  /* 0x000000a000007945 */ /* 0x000fe80003800000 */
[----:B------:R-:W-:Y:S05]  /*0270*/  @P2 BRA `(.L_x_3) ;  /* 0x0000000000202947 */ /* 0x000fea0003800000 */
[----:B--2---:R-:W1:Y:S01]  /*0280*/  LDS R2, [UR20+0x34] ;  /* 0x00003414ff027984 */ /* 0x004e620008000800 */
[----:B------:R-:W-:Y:S02]  /*0290*/  IMAD.MOV.U32 R3, RZ, RZ, 0x1f000000 ;  /* 0x1f000000ff037424 */ /* 0x000fe400078e00ff */
[----:B------:R-:W-:Y:S01]  /*02a0*/  @!P2 IMAD.MOV.U32 R5, RZ, RZ, 0x7f ;  /* 0x0000007fff05a424 */ /* 0x000fe200078e00ff */
[----:B------:R-:W2:Y:S02]  /*02b0*/  @!P2 LDS R8, [UR20+0x38] ;  /* 0x00003814ff08a984 */ /* 0x000ea40008000800 */
[----:B-1----:R-:W-:Y:S02]  /*02c0*/  LOP3.LUT R2, R2, 0xff000000, R3, 0xb8, !PT ;  /* 0xff00000002027812 */ /* 0x002fe400078eb803 */
[----:B--2---:R-:W-:-:S03]  /*02d0*/  @!P2 LOP3.LUT R3, R8, 0xff, R5, 0xb8, !PT ;  /* 0x000000ff0803a812 */ /* 0x004fc600078eb805 */
[----:B------:R1:W-:Y:S04]  /*02e0*/  STS [UR20+0x34], R2 ;  /* 0x00003402ff007988 */ /* 0x0003e80008000814 */
[----:B------:R1:W-:Y:S02]  /*02f0*/  @!P2 STS [UR20+0x38], R3 ;  /* 0x00003803ff00a988 */ /* 0x0003e40008000814 */
.L_x_3:
[----:B------:R-:W-:Y:S05]  /*0300*/  BSYNC B0 ;  /* 0x0000000000007941 */ /* 0x000fea0003800000 */
.L_x_2:
[----:B------:R-:W-:Y:S04]  /*0310*/  BSSY B0, `(.L_x_4) ;  /* 0x000000e000007945 */ /* 0x000fe80003800000 */
[----:B------:R-:W-:Y:S05]  /*0320*/  @P2 BRA `(.L_x_5) ;  /* 0x0000000000302947 */ /* 0x000fea0003800000 */
[----:B-1----:R-:W1:Y:S01]  /*0330*/  LDS R3, [UR20+0x34] ;  /* 0x00003414ff037984 */ /* 0x002e620008000800 */
[----:B--2---:R-:W2:Y:S03]  /*0340*/  LDC.64 R10, c[0x0][0x238] ;  /* 0x00008e00ff0a7b82 */ /* 0x004ea60000000a00 */
[----:B------:R-:W3:Y:S01]  /*0350*/  LDS R2, [UR20+0x1c] ;  /* 0x00001c14ff027984 */ /* 0x000ee20008000800 */
[C---:B--2---:R-:W-:Y:S01]  /*0360*/  SHF.L.U64.HI R8, R10.reuse, 0x1, R11 ;  /* 0x000000010a087819 */ /* 0x044fe2000001020b */
[----:B------:R-:W-:-:S03]  /*0370*/  IMAD.SHL.U32 R5, R10, 0x2, RZ ;  /* 0x000000020a057824 */ /* 0x000fc600078e00ff */
[--C-:B------:R-:W-:Y:S02]  /*0380*/  SHF.R.U32.HI R7, RZ, 0x4, R8.reuse ;  /* 0x00000004ff077819 */ /* 0x100fe40000011608 */
[----:B------:R-:W-:-:S05]  /*0390*/  SHF.R.U64 R5, R5, 0x4, R8 ;  /* 0x0000000405057819 */ /* 0x000fca0000001208 */
[----:B------:R4:W-:Y:S01]  /*03a0*/  STS [UR20+0xc], R5 ;  /* 0x00000c05ff007988 */ /* 0x0009e20008000814 */
[----:B-1----:R-:W-:Y:S02]  /*03b0*/  LOP3.LUT R3, R3, 0x7, RZ, 0xb8, !PT ;  /* 0x0000000703037812 */ /* 0x002fe400078eb8ff */
[----:B---3--:R-:W-:-:S03]  /*03c0*/  LOP3.LUT R2, R2, 0xf, R7, 0xb8, !PT ;  /* 0x0000000f02027812 */ /* 0x008fc600078eb807 */
[----:B------:R4:W-:Y:S04]  /*03d0*/  STS [UR20+0x34], R3 ;  /* 0x00003403ff007988 */ /* 0x0009e80008000814 */
[----:B------:R4:W-:Y:S02]  /*03e0*/  STS [UR20+0x1c], R2 ;  /* 0x00001c02ff007988 */ /* 0x0009e40008000814 */
.L_x_5:
[----:B------:R-:W-:Y:S05]  /*03f0*/  BSYNC B0 ;  /* 0x0000000000007941 */ /* 0x000fea0003800000 */
.L_x_4:
[----:B------:R-:W-:Y:S04]  /*0400*/  BSSY B1, `(.L_x_6) ;  /* 0x000001a000017945 */ /* 0x000fe80003800000 */
[----:B------:R-:W-:Y:S04]  /*0410*/  BSSY B0, `(.L_x_7) ;  /* 0x0000015000007945 */ /* 0x000fe80003800000 */
[----:B------:R-:W-:Y:S05]  /*0420*/  @P2 BRA `(.L_x_8) ;  /* 0x0000000000202947 */ /* 0x000fea0003800000 */
[----:B-12-4-:R-:W1:Y:S02]  /*0430*/  LDS R2, [UR20+0x34] ;  /* 0x00003414ff027984 */ /* 0x016e640008000800 */
[----:B-1----:R-:W-:-:S05]  /*0440*/  LOP3.LUT R2, R2, 0x38, RZ, 0xb8, !PT ;  /* 0x0000003802027812 */ /* 0x002fca00078eb8ff */
[----:B------:R1:W-:Y:S01]  /*0450*/  STS [UR20+0x34], R2 ;  /* 0x00003402ff007988 */ /* 0x0003e20008000814 */
[----:B------:R-:W-:Y:S05]  /*0460*/  @P2 BRA `(.L_x_9) ;  /* 0x0000000000202947 */ /* 0x000fea0003800000 */
[----:B-1----:R-:W1:Y:S01]  /*0470*/  LDS R2, [UR20+0x8] ;  /* 0x00000814ff027984 */ /* 0x002e620008000800 */
[----:B------:R-:W-:-:S05]  /*0480*/  IMAD.MOV.U32 R3, RZ, RZ, 0x780 ;  /* 0x00000780ff037424 */ /* 0x000fca00078e00ff */
[----:B-1----:R-:W-:-:S05]  /*0490*/  LOP3.LUT R2, R2, 0x300, R3, 0xd8, !PT ;  /* 0x0000030002027812 */ /* 0x002fca00078ed803 */
[----:B------:R3:W-:Y:S02]  /*04a0*/  STS [UR20+0x8], R2 ;  /* 0x00000802ff007988 */ /* 0x0007e40008000814 */
.L_x_8:
[----:B------:R-:W-:Y:S05]  /*04b0*/  @P2 BRA `(.L_x_10) ;  /* 0x0000000000282947 */ /* 0x000fea0003800000 */
[----:B-1234-:R-:W1:Y:S02]  /*04c0*/  LDS R2, [UR20+0x8] ;  /* 0x00000814ff027984 */ /* 0x01ee640008000800 */
[----:B-1----:R-:W-:-:S05]  /*04d0*/  LOP3.LUT R2, R2, 0x1800, RZ, 0xb8, !PT ;  /* 0x0000180002027812 */ /* 0x002fca00078eb8ff */
[----:B------:R2:W-:Y:S02]  /*04e0*/  STS [UR20+0x8], R2 ;  /* 0x00000802ff007988 */ /* 0x0005e40008000814 */
.L_x_9:
[----:B------:R-:W-:Y:S05]  /*04f0*/  @P2 BREAK B0 ;  /* 0x0000000000002942 */ /* 0x000fea0003800000 */
[----:B------:R-:W-:Y:S05]  /*0500*/  @P2 BRA `(.L_x_11) ;  /* 0x0000000000242947 */ /* 0x000fea0003800000 */
[----:B------:R-:W3:Y:S01]  /*0510*/  LDS R3, [UR20+0x8] ;  /* 0x00000814ff037984 */ /* 0x000ee20008000800 */
[----:B-12---:R-:W-:-:S05]  /*0520*/  IMAD.MOV.U32 R2, RZ, RZ, 0x6000 ;  /* 0x00006000ff027424 */ /* 0x006fca00078e00ff */
[----:B---3--:R-:W-:-:S04]  /*0530*/  LOP3.LUT R2, R3, 0x4000, R2, 0xd8, !PT ;  /* 0x0000400003027812 */ /* 0x008fc800078ed802 */
[----:B------:R-:W-:-:S05]  /*0540*/  LOP3.LUT R2, R2, 0x400000, RZ, 0xb8, !PT ;  /* 0x0040000002027812 */ /* 0x000fca00078eb8ff */
[----:B------:R5:W-:Y:S02]  /*0550*/  STS [UR20+0x8], R2 ;  /* 0x00000802ff007988 */ /* 0x000be40008000814 */
.L_x_10:
[----:B------:R-:W-:Y:S05]  /*0560*/  BSYNC B0 ;  /* 0x0000000000007941 */ /* 0x000fea0003800000 */
.L_x_7:
[----:B-12345:R-:W1:Y:S02]  /*0570*/  @!P2 LDS R2, [UR20+0x8] ;  /* 0x00000814ff02a984 */ /* 0x03ee640008000800 */
[----:B-1----:R-:W-:-:S05]  /*0580*/  @!P2 LOP3.LUT R2, R2, 0x8000, RZ, 0xb8, !PT ;  /* 0x000080000202a812 */ /* 0x002fca00078eb8ff */
[----:B------:R3:W-:Y:S02]  /*0590*/  @!P2 STS [UR20+0x8], R2 ;  /* 0x00000802ff00a988 */ /* 0x0007e40008000814 */
.L_x_11:
[----:B------:R-:W-:Y:S05]  /*05a0*/  BSYNC B1 ;  /* 0x0000000000017941 */ /* 0x000fea0003800000 */
.L_x_6:
[----:B------:R-:W-:Y:S05]  /*05b0*/  WARPSYNC.ALL ;  /* 0x0000000000007948 */ /* 0x000fea0003800000 */
[----:B------:R-:W-:Y:S05]  /*05c0*/  @P0 BRA `(.L_x_12) ;  /* 0x0000000000280947 */ /* 0x000fea0003800000 */
[----:B-123--:R-:W1:Y:S01]  /*05d0*/  S2R R2, SR_LANEID ;  /* 0x0000000000027919 */ /* 0x00ee620000000000 */
[----:B------:R-:W-:Y:S05]  /*05e0*/  WARPSYNC.ALL ;  /* 0x0000000000007948 */ /* 0x000fea0003800000 */
[----:B-1----:R-:W-:-:S05]  /*05f0*/  IMAD.SHL.U32 R5, R2, 0x4, RZ ;  /* 0x0000000402057824 */ /* 0x002fca00078e00ff */
[----:B------:R-:W1:Y:S01]  /*0600*/  LDS R7, [R5+UR20] ;  /* 0x0000001405077984 */ /* 0x000e620008000800 */
[----:B------:R-:W-:-:S05]  /*0610*/  IADD3 R2, P1, R5, UR22, RZ ;  /* 0x0000001605027c10 */ /* 0x000fca000ff3e0ff */
[----:B------:R-:W-:-:S05]  /*0620*/  IMAD.X R3, RZ, RZ, UR23, P1 ;  /* 0x00000017ff037e24 */ /* 0x000fca00088e06ff */
[----:B-1----:R4:W5:Y:S01]  /*0630*/  ATOMG.E.EXCH.STRONG.GPU PT, RZ, [R2], R7 ;  /* 0x0000000702ff73a8 */ /* 0x00296200041ee100 */
[----:B------:R-:W-:-:S04]  /*0640*/  DEPBAR {5,4,3,2,1,0} ;  /* 0x0000003f0000791a */ /* 0x000fc80000000000 */
[----:B------:R4:W-:Y:S01]  /*0650*/  UTMACCTL.IV [UR22] ;  /* 0x00000000160079b9 */ /* 0x0009e20008000000 */
[----:B------:R-:W-:Y:S01]  /*0660*/  NOP ;  /* 0x0000000000007918 */ /* 0x000fe20000000000 */
.L_x_12:
[----:B------:R-:W-:Y:S05]  /*0670*/  @P0 BRA `(.L_x_13) ;  /* 0x00000000000c0947 */ /* 0x000fea0003800000 */
[----:B------:R0:W-:Y:S01]  /*0680*/  UTMACMDFLUSH ;  /* 0x00000000000079b7 */ /* 0x0001e20000000000 */
[----:B------:R-:W-:Y:S05]  /*0690*/  @P0 BRA `(.L_x_13) ;  /* 0x0000000000040947 */ /* 0x000fea0003800000 */
[----:B------:R-:W-:-:S04]  /*06a0*/  DEPBAR.LE SB0, 0x0 ;  /* 0x000080000000791a */ /* 0x000fc80000000000 */
.L_x_13:
[----:B------:R-:W-:Y:S05]  /*06b0*/  WARPSYNC.ALL ;  /* 0x0000000000007948 */ /* 0x000fea0003800000 */
[----:B-----5:R-:W-:Y:S06]  /*06c0*/  BAR.SYNC.DEFER_BLOCKING 0x0 ;  /* 0x0000000000007b1d */ /* 0x020fec0000010000 */
[----:B------:R-:W-:Y:S02]  /*06d0*/  BSSY B1, `(.L_x_14) ;  /* 0x000000b000017945 */ /* 0x000fe40003800000 */
[----:B------:R-:W-:Y:S06]  /*06e0*/  BAR.SYNC.DEFER_BLOCKING 0x0 ;  /* 0x0000000000007b1d */ /* 0x000fec0000010000 */
[----:B------:R5:W-:Y:S01]  /*06f0*/  @!P0 STS [R12], RZ ;  /* 0x000000ff0c008388 */ /* 0x000be20000000800 */
[----:B------:R-:W-:Y:S01]  /*0700*/  NOP ;  /* 0x0000000000007918 */ /* 0x000fe20000000000 */
[----:B------:R-:W-:Y:S05]  /*0710*/  @P2 BRA `(.L_x_15) ;  /* 0x0000000000182947 */ /* 0x000fea0003800000 */
[----:B-1234-:R-:W1:Y:S01]  /*0720*/  LDS R2, [UR20+0x8] ;  /* 0x00000814ff027984 */ /* 0x01ee620008000800 */
[----:B------:R-:W2:Y:S01]  /*0730*/  LDC.64 R10, c[0x0][0x218] ;  /* 0x00008600ff0a7b82 */ /* 0x000ea20000000a00 */
[----:B------:R-:W-:Y:S02]  /*0740*/  IMAD.MOV.U32 R3, RZ, RZ, 0x70 ;  /* 0x00000070ff037424 */ /* 0x000fe400078e00ff */
[----:B--2---:R2:W-:Y:S03]  /*0750*/  STS.64 [UR20], R10 ;  /* 0x0000000aff007988 */ /* 0x0045e60008000a14 */
[----:B-1----:R-:W-:-:S05]  /*0760*/  LOP3.LUT R2, R2, 0x10, R3, 0xd8, !PT ;  /* 0x0000001002027812 */ /* 0x002fca00078ed803 */
[----:B------:R2:W-:Y:S02]  /*0770*/  STS [UR20+0x8], R2 ;  /* 0x00000802ff007988 */ /* 0x0005e40008000814 */
.L_x_15:
[----:B----4-:R-:W-:Y:S05]  /*0780*/  BSYNC B1 ;  /* 0x0000000000017941 */ /* 0x010fea0003800000 */
.L_x_14:
[----:B------:R-:W-:Y:S04]  /*0790*/  BSSY B2, `(.L_x_16) ;  /* 0x000000f000027945 */ /* 0x000fe80003800000 */
[----:B------:R-:W-:Y:S04]  /*07a0*/  BSSY B1, `(.L_x_17) ;  /* 0x000000c000017945 */ /* 0x000fe80003800000 */
[----:B------:R-:W-:Y:S05]  /*07b0*/  @P2 BRA `(.L_x_18) ;  /* 0x0000000000282947 */ /* 0x000fea0003800000 */
[----:B-123--:R-:W1:Y:S01]  /*07c0*/  LDS R2, [UR20+0x34] ;  /* 0x00003414ff027984 */ /* 0x00ee620008000800 */
[----:B------:R-:W-:Y:S01]  /*07d0*/  IMAD.MOV.U32 R3, RZ, RZ, 0x1f000000 ;  /* 0x1f000000ff037424 */ /* 0x000fe200078e00ff */
[----:B------:R-:W-:Y:S05]  /*07e0*/  @P2 BREAK B1 ;  /* 0x0000000000012942 */ /* 0x000fea0003800000 */
[----:B-1----:R-:W-:-:S05]  /*07f0*/  LOP3.LUT R2, R2, 0xff000000, R3, 0xb8, !PT ;  /* 0xff00000002027812 */ /* 0x002fca00078eb803 */
[----:B------:R1:W-:Y:S01]  /*0800*/  STS [UR20+0x34], R2 ;  /* 0x00003402ff007988 */ /* 0x0003e20008000814 */
[----:B------:R-:W-:Y:S05]  /*0810*/  @P2 BRA `(.L_x_19) ;  /* 0x0000000000182947 */ /* 0x000fea0003800000 */
[----:B-1----:R-:W1:Y:S01]  /*0820*/  LDS R2, [UR20+0x38] ;  /* 0x00003814ff027984 */ /* 0x002e620008000800 */
[----:B------:R-:W-:-:S05]  /*0830*/  IMAD.MOV.U32 R3, RZ, RZ, 0x7f ;  /* 0x0000007fff037424 */ /* 0x000fca00078e00ff */
[----:B-1----:R-:W-:-:S05]  /*0840*/  LOP3.LUT R2, R2, 0xff, R3, 0xb8, !PT ;  /* 0x000000ff02027812 */ /* 0x002fca00078eb803 */
[----:B------:R4:W-:Y:S02]  /*0850*/  STS [UR20+0x38], R2 ;  /* 0x00003802ff007988 */ /* 0x0009e40008000814 */
.L_x_18:
[----:B------:R-:W-:Y:S05]  /*0860*/  BSYNC B1 ;  /* 0x0000000000017941 */ /* 0x000fea0003800000 */
.L_x_17:
[----:B------:R1:W-:Y:S02]  /*0870*/  @!P2 STS [UR20+0x20], R9 ;  /* 0x00002009ff00a988 */ /* 0x0003e40008000814 */
.L_x_19:
[----:B------:R-:W-:Y:S05]  /*0880*/  BSYNC B2 ;  /* 0x0000000000027941 */ /* 0x000fea0003800000 */
.L_x_16:
[----:B------:R-:W-:Y:S05]  /*0890*/  WARPSYNC.ALL ;  /* 0x0000000000007948 */ /* 0x000fea0003800000 */
[----:B------:R-:W2:Y:S01]  /*08a0*/  LDC R5, c[0x0][0x22c] ;  /* 0x00008b00ff057b82 */ /* 0x000ea20000000800 */
[----:B------:R-:W-:Y:S01]  /*08b0*/  BSSY B2, `(.L_x_20) ;  /* 0x0000010000027945 */ /* 0x000fe20003800000 */
[----:B--2---:R-:W-:-:S05]  /*08c0*/  VIADD R5, R5, 0xffffffff ;  /* 0xffffffff05057836 */ /* 0x004fca0000000000 */
[----:B------:R2:W-:Y:S01]  /*08d0*/  @!P2 STS [UR20+0x24], R5 ;  /* 0x00002405ff00a988 */ /* 0x0005e20008000814 */
[----:B------:R-:W-:Y:S05]  /*08e0*/  @P2 BRA `(.L_x_21) ;  /* 0x0000000000302947 */ /* 0x000fea0003800000 */
[----:B------:R-:W2:Y:S01]  /*08f0*/  LDS R3, [UR20+0x34] ;  /* 0x00003414ff037984 */ /* 0x000ea20008000800 */
[----:B------:R-:W2:Y:S03]  /*0900*/  LDC.64 R10, c[0x0][0x240] ;  /* 0x00009000ff0a7b82 */ /* 0x000ea60000000a00 */
[----:B-1-34-:R-:W1:Y:S01]  /*0910*/  LDS R2, [UR20+0x1c] ;  /* 0x00001c14ff027984 */ /* 0x01ae620008000800 */
[C---:B--2---:R-:W-:Y:S01]  /*0920*/  SHF.L.U64.HI R8, R10.reuse, 0x1, R11 ;  /* 0x000000010a087819 */ /* 0x044fe2000001020b */
[----:B------:R-:W-:-:S03]  /*0930*/  IMAD.SHL.U32 R7, R10, 0x2, RZ ;  /* 0x000000020a077824 */ /* 0x000fc600078e00ff */
[--C-:B------:R-:W-:Y:S02]  /*0940*/  SHF.R.U32.HI R9, RZ, 0x4, R8.reuse ;  /* 0x00000004ff097819 */ /* 0x100fe40000011608 */
[----:B------:R-:W-:-:S05]  /*0950*/  SHF.R.U64 R7, R7, 0x4, R8 ;  /* 0x0000000407077819 */ /* 0x000fca0000001208 */
[----:B------:R2:W-:Y:S01]  /*0960*/  STS [UR20+0xc], R7 ;  /* 0x00000c07ff007988 */ /* 0x0005e20008000814 */
[----:B------:R-:W-:Y:S02]  /*0970*/  LOP3.LUT R3, R3, 0x7, RZ, 0xb8, !PT ;  /* 0x0000000703037812 */ /* 0x000fe400078eb8ff */
[----:B-1----:R-:W-:-:S03]  /*0980*/  LOP3.LUT R2, R2, 0xf, R9, 0xb8, !PT ;  /* 0x0000000f02027812 */ /* 0x002fc600078eb809 */
[----:B------:R2:W-:Y:S04]  /*0990*/  STS [UR20+0x34], R3 ;  /* 0x00003403ff007988 */ /* 0x0005e80008000814 */
[----:B------:R2:W-:Y:S02]  /*09a0*/  STS [UR20+0x1c], R2 ;  /* 0x00001c02ff007988 */ /* 0x0005e40008000814 */
.L_x_21:
[----:B------:R-:W-:Y:S05]  /*09b0*/  BSYNC B2 ;  /* 0x0000000000027941 */ /* 0x000fea0003800000 */
.L_x_20:
[----:B------:R-:W-:Y:S04]  /*09c0*/  BSSY B3, `(.L_x_22) ;  /* 0x000001a000037945 */ /* 0x000fe80003800000 */
[----:B------:R-:W-:Y:S04]  /*09d0*/  BSSY B2, `(.L_x_23) ;  /* 0x0000015000027945 */ /* 0x000fe80003800000 */
[----:B------:R-:W-:Y:S05]  /*09e0*/  @P2 BRA `(.L_x_24) ;  /* 0x0000000000202947 */ /* 0x000fea0003800000 */
[----:B-1234-:R-:W1:Y:S02]  /*09f0*/  LDS R2, [UR20+0x34] ;  /* 0x00003414ff027984 */ /* 0x01ee640008000800 */
[----:B-1----:R-:W-:-:S05]  /*0a00*/  LOP3.LUT R2, R2, 0x38, RZ, 0xb8, !PT ;  /* 0x0000003802027812 */ /* 0x002fca00078eb8ff */
[----:B------:R1:W-:Y:S01]  /*0a10*/  STS [UR20+0x34], R2 ;  /* 0x00003402ff007988 */ /* 0x0003e20008000814 */
[----:B------:R-:W-:Y:S05]  /*0a20*/  @P2 BRA `(.L_x_25) ;  /* 0x0000000000202947 */ /* 0x000fea0003800000 */
[----:B-1----:R-:W1:Y:S01]  /*0a30*/  LDS R2, [UR20+0x8] ;  /* 0x00000814ff027984 */ /* 0x002e620008000800 */
[----:B------:R-:W-:-:S05]  /*0a40*/  IMAD.MOV.U32 R3, RZ, RZ, 0x780 ;  /* 0x00000780ff037424 */ /* 0x000fca00078e00ff */
[----:B-1----:R-:W-:-:S05]  /*0a50*/  LOP3.LUT R2, R2, 0x300, R3, 0xd8, !PT ;  /* 0x0000030002027812 */ /* 0x002fca00078ed803 */
[----:B------:R1:W-:Y:S02]  /*0a60*/  STS [UR20+0x8], R2 ;  /* 0x00000802ff007988 */ /* 0x0003e40008000814 */
.L_x_24:
[----:B------:R-:W-:Y:S05]  /*0a70*/  @P2 BRA `(.L_x_26) ;  /* 0x0000000000282947 */ /* 0x000fea0003800000 */
[----:B-1234-:R-:W1:Y:S02]  /*0a80*/  LDS R2, [UR20+0x8] ;  /* 0x00000814ff027984 */ /* 0x01ee640008000800 */
[----:B-1----:R-:W-:-:S05]  /*0a90*/  LOP3.LUT R2, R2, 0x1800, RZ, 0xb8, !PT ;  /* 0x0000180002027812 */ /* 0x002fca00078eb8ff */
[----:B------:R2:W-:Y:S02]  /*0aa0*/  STS [UR20+0x8], R2 ;  /* 0x00000802ff007988 */ /* 0x0005e40008000814 */
.L_x_25:
[----:B------:R-:W-:Y:S05]  /*0ab0*/  @P2 BREAK B2 ;  /* 0x0000000000022942 */ /* 0x000fea0003800000 */
[----:B------:R-:W-:Y:S05]  /*0ac0*/  @P2 BRA `(.L_x_27) ;  /* 0x0000000000242947 */ /* 0x000fea0003800000 */
[----:B-12---:R-:W1:Y:S01]  /*0ad0*/  LDS R2, [UR20+0x8] ;  /* 0x00000814ff027984 */ /* 0x006e620008000800 */
[----:B------:R-:W-:-:S05]  /*0ae0*/  IMAD.MOV.U32 R3, RZ, RZ, 0x6000 ;  /* 0x00006000ff037424 */ /* 0x000fca00078e00ff */
[----:B-1----:R-:W-:-:S04]  /*0af0*/  LOP3.LUT R2, R2, 0x4000, R3, 0xd8, !PT ;  /* 0x0000400002027812 */ /* 0x002fc800078ed803 */
[----:B------:R-:W-:-:S05]  /*0b00*/  LOP3.LUT R2, R2, 0x400000, RZ, 0xb8, !PT ;  /* 0x0040000002027812 */ /* 0x000fca00078eb8ff */
[----:B------:R1:W-:Y:S02]  /*0b10*/  STS [UR20+0x8], R2 ;  /* 0x00000802ff007988 */ /* 0x0003e40008000814 */
.L_x_26:
[----:B------:R-:W-:Y:S05]  /*0b20*/  BSYNC B2 ;  /* 0x0000000000027941 */ /* 0x000fea0003800000 */
.L_x_23:
[----:B-1234-:R-:W1:Y:S02]  /*0b30*/  @!P2 LDS R2, [UR20+0x8] ;  /* 0x00000814ff02a984 */ /* 0x01ee640008000800 */
[----:B-1----:R-:W-:-:S05]  /*0b40*/  @!P2 LOP3.LUT R2, R2, 0x8000, RZ, 0xb8, !PT ;  /* 0x000080000202a812 */ /* 0x002fca00078eb8ff */
[----:B------:R3:W-:Y:S02]  /*0b50*/  @!P2 STS [UR20+0x8], R2 ;  /* 0x00000802ff00a988 */ /* 0x0007e40008000814 */
.L_x_27:
[----:B------:R-:W-:Y:S05]  /*0b60*/  BSYNC B3 ;  /* 0x0000000000037941 */ /* 0x000fea0003800000 */
.L_x_22:
[----:B------:R-:W-:Y:S05]  /*0b70*/  WARPSYNC.ALL ;  /* 0x0000000000007948 */ /* 0x000fea0003800000 */
[----:B------:R-:W-:-:S04]  /*0b80*/  UIADD3 UR25, UR5, 0x80, URZ ;  /* 0x0000008005197890 */ /* 0x000fc8000fffe03f */
[----:B------:R-:W-:-:S04]  /*0b90*/  UIADD3 UR24, UP0, UR25, UR26, URZ ;  /* 0x0000001a19187290 */ /* 0x000fc8000ff1e03f */
[----:B------:R-:W-:Y:S01]  /*0ba0*/  ULEA.HI.X.SX32 UR25, UR25, UR27, 0x1, UP0 ;  /* 0x0000001b19197291 */ /* 0x000fe200080f0e3f */
[----:B------:R-:W-:Y:S11]  /*0bb0*/  @P0 BRA `(.L_x_28) ;  /* 0x0000000000280947 */ /* 0x000ff60003800000 */
[----:B-123--:R-:W1:Y:S01]  /*0bc0*/  S2R R2, SR_LANEID ;  /* 0x0000000000027919 */ /* 0x00ee620000000000 */
[----:B------:R-:W-:Y:S05]  /*0bd0*/  WARPSYNC.ALL ;  /* 0x0000000000007948 */ /* 0x000fea0003800000 */
[----:B-1----:R-:W-:-:S05]  /*0be0*/  IMAD.SHL.U32 R8, R2, 0x4, RZ ;  /* 0x0000000402087824 */ /* 0x002fca00078e00ff */
[----:B------:R-:W1:Y:S01]  /*0bf0*/  LDS R7, [R8+UR20] ;  /* 0x0000001408077984 */ /* 0x000e620008000800 */
[----:B------:R-:W-:-:S05]  /*0c00*/  IADD3 R2, P1, R8, UR24, RZ ;  /* 0x0000001808027c10 */ /* 0x000fca000ff3e0ff */
[----:B------:R-:W-:-:S05]  /*0c10*/  IMAD.X R3, RZ, RZ, UR25, P1 ;  /* 0x00000019ff037e24 */ /* 0x000fca00088e06ff */
[----:B-1----:R4:W2:Y:S01]  /*0c20*/  ATOMG.E.EXCH.STRONG.GPU PT, RZ, [R2], R7 ;  /* 0x0000000702ff73a8 */ /* 0x0028a200041ee100 */
[----:B------:R-:W-:-:S04]  /*0c30*/  DEPBAR {5,4,3,2,1,0} ;  /* 0x0000003f0000791a */ /* 0x000fc80000000000 */
[----:B------:R4:W-:Y:S01]  /*0c40*/  UTMACCTL.IV [UR24] ;  /* 0x00000000180079b9 */ /* 0x0009e20008000000 */
[----:B------:R-:W-:Y:S01]  /*0c50*/  NOP ;  /* 0x0000000000007918 */ /* 0x000fe20000000000 */
.L_x_28:
[----:B------:R-:W-:Y:S05]  /*0c60*/  @P0 BRA `(.L_x_29) ;  /* 0x00000000000c0947 */ /* 0x000fea0003800000 */
[----:B------:R0:W-:Y:S01]  /*0c70*/  UTMACMDFLUSH ;  /* 0x00000000000079b7 */ /* 0x0001e20000000000 */
[----:B------:R-:W-:Y:S05]  /*0c80*/  @P0 BRA `(.L_x_29) ;  /* 0x0000000000040947 */ /* 0x000fea0003800000 */
[----:B------:R-:W-:-:S04]  /*0c90*/  DEPBAR.LE SB0, 0x0 ;  /* 0x000080000000791a */ /* 0x000fc80000000000 */
.L_x_29:
[----:B------:R-:W-:Y:S05]  /*0ca0*/  WARPSYNC.ALL ;  /* 0x0000000000007948 */ /* 0x000fea0003800000 */
[----:B--2---:R-:W-:Y:S06]  /*0cb0*/  BAR.SYNC.DEFER_BLOCKING 0x0 ;  /* 0x0000000000007b1d */ /* 0x004fec0000010000 */
[----:B------:R-:W-:Y:S02]  /*0cc0*/  BSSY B3, `(.L_x_30) ;  /* 0x000000b000037945 */ /* 0x000fe40003800000 */
[----:B------:R-:W-:Y:S06]  /*0cd0*/  BAR.SYNC.DEFER_BLOCKING 0x0 ;  /* 0x0000000000007b1d */ /* 0x000fec0000010000 */
[----:B------:R2:W-:Y:S01]  /*0ce0*/  @!P0 STS [R12], RZ ;  /* 0x000000ff0c008388 */ /* 0x0005e20000000800 */
[----:B------:R-:W-:Y:S01]  /*0cf0*/  NOP ;  /* 0x0000000000007918 */ /* 0x000fe20000000000 */
[----:B------:R-:W-:Y:S05]  /*0d00*/  @P2 BRA `(.L_x_31) ;  /* 0x0000000000182947 */ /* 0x000fea0003800000 */
[----:B-1-34-:R-:W1:Y:S01]  /*0d10*/  LDS R2, [UR20+0x8] ;  /* 0x00000814ff027984 */ /* 0x01ae620008000800 */
[----:B------:R-:W3:Y:S01]  /*0d20*/  LDC.64 R8, c[0x0][0x220] ;  /* 0x00008800ff087b82 */ /* 0x000ee20000000a00 */
[----:B------:R-:W-:Y:S02]  /*0d30*/  IMAD.MOV.U32 R3, RZ, RZ, 0x70 ;  /* 0x00000070ff037424 */ /* 0x000fe400078e00ff */
[----:B---3--:R3:W-:Y:S03]  /*0d40*/  STS.64 [UR20], R8 ;  /* 0x00000008ff007988 */ /* 0x0087e60008000a14 */
[----:B-1----:R-:W-:-:S05]  /*0d50*/  LOP3.LUT R2, R2, 0x10, R3, 0xd8, !PT ;  /* 0x0000001002027812 */ /* 0x002fca00078ed803 */
[----:B------:R3:W-:Y:S02]  /*0d60*/  STS [UR20+0x8], R2 ;  /* 0x00000802ff007988 */ /* 0x0007e40008000814 */
.L_x_31:
[----:B----4-:R-:W-:Y:S05]  /*0d70*/  BSYNC B3 ;  /* 0x0000000000037941 */ /* 0x010fea0003800000 */
.L_x_30:
[----:B------:R-:W-:Y:S04]  /*0d80*/  BSSY B4, `(.L_x_32) ;  /* 0x0000011000047945 */ /* 0x000fe80003800000 */
[----:B------:R-:W-:Y:S04]  /*0d90*/  BSSY B3, `(.L_x_33) ;  /* 0x000000e000037945 */ /* 0x000fe80003800000 */
[----:B------:R-:W-:Y:S05]  /*0da0*/  @P2 BRA `(.L_x_34) ;  /* 0x0000000000242947 */ /* 0x000fea0003800000 */
[----:B-1-3--:R-:W1:Y:S01]  /*0db0*/  LDS R2, [UR20+0x34] ;  /* 0x00003414ff027984 */ /* 0x00ae620008000800 */
[----:B------:R-:W-:-:S05]  /*0dc0*/  IMAD.MOV.U32 R3, RZ, RZ, 0x3f000000 ;  /* 0x3f000000ff037424 */ /* 0x000fca00078e00ff */
[----:B-1----:R-:W-:-:S05]  /*0dd0*/  LOP3.LUT R2, R2, 0xff000000, R3, 0xb8, !PT ;  /* 0xff00000002027812 */ /* 0x002fca00078eb803 */
[----:B------:R1:W-:Y:S01]  /*0de0*/  STS [UR20+0x34], R2 ;  /* 0x00003402ff007988 */ /* 0x0003e20008000814 */
[----:B------:R-:W-:Y:S05]  /*0df0*/  @P2 BRA `(.L_x_35) ;  /* 0x00000000001c2947 */ /* 0x000fea0003800000 */
[----:B-1----:R-:W1:Y:S01]  /*0e00*/  LDS R2, [UR20+0x38] ;  /* 0x00003814ff027984 */ /* 0x002e620008000800 */
[----:B------:R-:W-:-:S05]  /*0e10*/  IMAD.MOV.U32 R3, RZ, RZ, 0x7f ;  /* 0x0000007fff037424 */ /* 0x000fca00078e00ff */
[----:B-1----:R-:W-:-:S05]  /*0e20*/  LOP3.LUT R2, R2, 0xff, R3, 0xb8, !PT ;  /* 0x000000ff02027812 */ /* 0x002fca00078eb803 */
[----:B------:R4:W-:Y:S02]  /*0e30*/  STS [UR20+0x38], R2 ;  /* 0x00003802ff007988 */ /* 0x0009e40008000814 */
.L_x_34:
[----:B------:R-:W-:Y:S05]  /*0e40*/  @P2 BREAK B3 ;  /* 0x0000000000032942 */ /* 0x000fea0003800000 */
[----:B------:R-:W-:Y:S05]  /*0e50*/  @P2 BRA `(.L_x_36) ;  /* 0x00000000000c2947 */ /* 0x000fea0003800000 */
[----:B------:R1:W-:Y:S02]  /*0e60*/  STS [UR20+0x20], R5 ;  /* 0x00002005ff007988 */ /* 0x0003e40008000814 */
.L_x_35:
[----:B------:R-:W-:Y:S05]  /*0e70*/  BSYNC B3 ;  /* 0x0000000000037941 */ /* 0x000fea0003800000 */
.L_x_33:
[----:B------:R1:W-:Y:S02]  /*0e80*/  @!P2 STS [UR20+0x24], R4 ;  /* 0x00002404ff00a988 */ /* 0x0003e40008000814 */
.L_x_36:
[----:B------:R-:W-:Y:S05]  /*0e90*/  BSYNC B4 ;  /* 0x0000000000047941 */ /* 0x000fea0003800000 */
.L_x_32:
[----:B------:R-:W-:Y:S05]  /*0ea0*/  WARPSYNC.ALL ;  /* 0x0000000000007948 */ /* 0x000fea0003800000 */
[----:B------:R-:W-:Y:S04]  /*0eb0*/  BSSY B4, `(.L_x_37) ;  /* 0x000000e000047945 */ /* 0x000fe80003800000 */
[----:B------:R-:W-:Y:S05]  /*0ec0*/  @P2 BRA `(.L_x_38) ;  /* 0x0000000000302947 */ /* 0x000fea0003800000 */
[----:B------:R-:W5:Y:S01]  /*0ed0*/  LDS R3, [UR20+0x34] ;  /* 0x00003414ff037984 */ /* 0x000f620008000800 */
[----:B-1----:R-:W1:Y:S03]  /*0ee0*/  LDC.64 R4, c[0x0][0x248] ;  /* 0x00009200ff047b82 */ /* 0x002e660000000a00 */
[----:B---34-:R-:W3:Y:S01]  /*0ef0*/  LDS R2, [UR20+0x1c] ;  /* 0x00001c14ff027984 */ /* 0x018ee20008000800 */
[C---:B-1----:R-:W-:Y:S01]  /*0f00*/  SHF.L.U64.HI R5, R4.reuse, 0x1, R5 ;  /* 0x0000000104057819 */ /* 0x042fe20000010205 */
[----:B------:R-:W-:-:S03]  /*0f10*/  IMAD.SHL.U32 R4, R4, 0x2, RZ ;  /* 0x0000000204047824 */ /* 0x000fc600078e00ff */
[--C-:B------:R-:W-:Y:S02]  /*0f20*/  SHF.R.U32.HI R7, RZ, 0x4, R5.reuse ;  /* 0x00000004ff077819 */ /* 0x100fe40000011605 */
[----:B------:R-:W-:-:S05]  /*0f30*/  SHF.R.U64 R4, R4, 0x4, R5 ;  /* 0x0000000404047819 */ /* 0x000fca0000001205 */
[----:B------:R1:W-:Y:S01]  /*0f40*/  STS [UR20+0xc], R4 ;  /* 0x00000c04ff007988 */ /* 0x0003e20008000814 */
[----:B-----5:R-:W-:Y:S02]  /*0f50*/  LOP3.LUT R3, R3, 0x7, RZ, 0xb8, !PT ;  /* 0x0000000703037812 */ /* 0x020fe400078eb8ff */
[----:B---3--:R-:W-:-:S03]  /*0f60*/  LOP3.LUT R2, R2, 0xf, R7, 0xb8, !PT ;  /* 0x0000000f02027812 */ /* 0x008fc600078eb807 */
[----:B------:R1:W-:Y:S04]  /*0f70*/  STS [UR20+0x34], R3 ;  /* 0x00003403ff007988 */ /* 0x0003e80008000814 */
[----:B------:R1:W-:Y:S02]  /*0f80*/  STS [UR20+0x1c], R2 ;  /* 0x00001c02ff007988 */ /* 0x0003e40008000814 */
.L_x_38:
[----:B------:R-:W-:Y:S05]  /*0f90*/  BSYNC B4 ;  /* 0x0000000000047941 */ /* 0x000fea0003800000 */
.L_x_37:
        /* <DEDUP_REMOVED lines=11> */
.L_x_41:
[----:B------:R-:W-:Y:S05]  /*1050*/  @P2 BRA `(.L_x_43) ;  /* 0x0000000000282947 */ /* 0x000fea0003800000 */
[----:B-1-34-:R-:W1:Y:S02]  /*1060*/  LDS R2, [UR20+0x8] ;  /* 0x00000814ff027984 */ /* 0x01ae640008000800 */
[----:B-1----:R-:W-:-:S05]  /*1070*/  LOP3.LUT R2, R2, 0x1800, RZ, 0xb8, !PT ;  /* 0x0000180002027812 */ /* 0x002fca00078eb8ff */
[----:B------:R3:W-:Y:S02]  /*1080*/  STS [UR20+0x8], R2 ;  /* 0x00000802ff007988 */ /* 0x0007e40008000814 */
.L_x_42:
[----:B------:R-:W-:Y:S05]  /*1090*/  @P2 BREAK B5 ;  /* 0x0000000000052942 */ /* 0x000fea0003800000 */
[----:B------:R-:W-:Y:S05]  /*10a0*/  @P2 BRA `(.L_x_44) ;  /* 0x0000000000242947 */ /* 0x000fea0003800000 */
[----:B-1-3--:R-:W1:Y:S01]  /*10b0*/  LDS R2, [UR20+0x8] ;  /* 0x00000814ff027984 */ /* 0x00ae620008000800 */
[----:B------:R-:W-:-:S05]  /*10c0*/  IMAD.MOV.U32 R3, RZ, RZ, 0x6000 ;  /* 0x00006000ff037424 */ /* 0x000fca00078e00ff */
[----:B-1----:R-:W-:-:S04]  /*10d0*/  LOP3.LUT R2, R2, 0x6000, R3, 0xd8, !PT ;  /* 0x0000600002027812 */ /* 0x002fc800078ed803 */
[----:B------:R-:W-:-:S05]  /*10e0*/  LOP3.LUT R2, R2, 0x400000, RZ, 0xb8, !PT ;  /* 0x0040000002027812 */ /* 0x000fca00078eb8ff */
[----:B------:R1:W-:Y:S02]  /*10f0*/  STS [UR20+0x8], R2 ;  /* 0x00000802ff007988 */ /* 0x0003e40008000814 */
.L_x_43:
[----:B------:R-:W-:Y:S05]  /*1100*/  BSYNC B5 ;  /* 0x0000000000057941 */ /* 0x000fea0003800000 */
.L_x_40:
[----:B-1-34-:R-:W1:Y:S02]  /*1110*/  @!P2 LDS R2, [UR20+0x8] ;  /* 0x00000814ff02a984 */ /* 0x01ae640008000800 */
[----:B-1----:R-:W-:-:S05]  /*1120*/  @!P2 LOP3.LUT R2, R2, 0x8000, RZ, 0xb8, !PT ;  /* 0x000080000202a812 */ /* 0x002fca00078eb8ff */
[----:B------:R4:W-:Y:S02]  /*1130*/  @!P2 STS [UR20+0x8], R2 ;  /* 0x00000802ff00a988 */ /* 0x0009e40008000814 */
.L_x_44:
[----:B------:R-:W-:Y:S05]  /*1140*/  BSYNC B4 ;  /* 0x0000000000047941 */ /* 0x000fea0003800000 */
.L_x_39:
[----:B------:R-:W-:Y:S05]  /*1150*/  WARPSYNC.ALL ;  /* 0x0000000000007948 */ /* 0x000fea0003800000 */
[----:B------:R-:W-:Y:S01]  /*1160*/  UIADD3 UR5, UR5, 0x100, URZ ;  /* 0x0000010005057890 */ /* 0x000fe2000fffe03f */
[----:B------:R-:W-:Y:S01]  /*1170*/  ISETP.GE.AND P1, PT, R13, 0x1, PT ;  /* 0x000000010d00780c */ /* 0x000fe20003f26270 */
[----:B------:R-:W-:Y:S01]  /*1180*/  IMAD.MOV.U32 R24, RZ, RZ, RZ ;  /* 0x000000ffff187224 */ /* 0x000fe200078e00ff */
[----:B------:R-:W-:Y:S01]  /*1190*/  SHF.R.U32.HI R7, RZ, 0x5, R0 ;  /* 0x00000005ff077819 */ /* 0x000fe20000011600 */
[----:B------:R-:W-:-:S04]  /*11a0*/  UIADD3 UR26, UP0, UR5, UR26, URZ ;  /* 0x0000001a051a7290 */ /* 0x000fc8000ff1e03f */
[----:B------:R-:W-:Y:S01]  /*11b0*/  ULEA.HI.X.SX32 UR27, UR5, UR27, 0x1, UP0 ;  /* 0x0000001b051b7291 */ /* 0x000fe200080f0e3f */
[----:B------:R-:W-:Y:S11]  /*11c0*/  @P0 BRA `(.L_x_45) ;  /* 0x0000000000280947 */ /* 0x000ff60003800000 */
[----:B-1-34-:R-:W1:Y:S01]  /*11d0*/  S2R R2, SR_LANEID ;  /* 0x0000000000027919 */ /* 0x01ae620000000000 */
[----:B------:R-:W-:Y:S05]  /*11e0*/  WARPSYNC.ALL ;  /* 0x0000000000007948 */ /* 0x000fea0003800000 */
[----:B-1----:R-:W-:-:S05]  /*11f0*/  IMAD.SHL.U32 R4, R2, 0x4, RZ ;  /* 0x0000000402047824 */ /* 0x002fca00078e00ff */
[----:B------:R-:W1:Y:S01]  /*1200*/  LDS R5, [R4+UR20] ;  /* 0x0000001404057984 */ /* 0x000e620008000800 */
[----:B------:R-:W-:-:S05]  /*1210*/  IADD3 R2, P3, R4, UR26, RZ ;  /* 0x0000001a04027c10 */ /* 0x000fca000ff7e0ff */
[----:B------:R-:W-:-:S05]  /*1220*/  IMAD.X R3, RZ, RZ, UR27, P3 ;  /* 0x0000001bff037e24 */ /* 0x000fca00098e06ff */
[----:B-1----:R1:W3:Y:S01]  /*1230*/  ATOMG.E.EXCH.STRONG.GPU PT, RZ, [R2], R5 ;  /* 0x0000000502ff73a8 */ /* 0x0022e200041ee100 */
[----:B------:R-:W-:-:S04]  /*1240*/  DEPBAR {5,4,3,2,1,0} ;  /* 0x0000003f0000791a */ /* 0x000fc80000000000 */
[----:B------:R1:W-:Y:S01]  /*1250*/  UTMACCTL.IV [UR26] ;  /* 0x000000001a0079b9 */ /* 0x0003e20008000000 */
[----:B------:R-:W-:Y:S01]  /*1260*/  NOP ;  /* 0x0000000000007918 */ /* 0x000fe20000000000 */
.L_x_45:
[----:B------:R-:W-:Y:S05]  /*1270*/  @P0 BRA `(.L_x_46) ;  /* 0x00000000000c0947 */ /* 0x000fea0003800000 */
[----:B------:R0:W-:Y:S01]  /*1280*/  UTMACMDFLUSH ;  /* 0x00000000000079b7 */ /* 0x0001e20000000000 */
[----:B------:R-:W-:Y:S05]  /*1290*/  @P0 BRA `(.L_x_46) ;  /* 0x0000000000040947 */ /* 0x000fea0003800000 */
[----:B------:R-:W-:-:S04]  /*12a0*/  DEPBAR.LE SB0, 0x0 ;  /* 0x000080000000791a */ /* 0x000fc80000000000 */
.L_x_46:
[----:B------:R-:W-:Y:S05]  /*12b0*/  WARPSYNC.ALL ;  /* 0x0000000000007948 */ /* 0x000fea0003800000 */
[----:B---3--:R-:W-:Y:S01]  /*12c0*/  BAR.SYNC.DEFER_BLOCKING 0x0 ;  /* 0x0000000000007b1d */ /* 0x008fe20000010000 */
[----:B------:R-:W-:Y:S01]  /*12d0*/  R2UR UR21, R7 ;  /* 0x00000000071572ca */ /* 0x000fe200000e0000 */
[----:B------:R-:W-:Y:S01]  /*12e0*/  USHF.L.U32 UR15, UR29, 0x7, URZ ;  /* 0x000000071d0f7899 */ /* 0x000fe2000800063f */
[----:B------:R-:W-:Y:S01]  /*12f0*/  IMAD.MOV.U32 R25, RZ, RZ, RZ ;  /* 0x000000ffff197224 */ /* 0x000fe200078e00ff */
[----:B------:R-:W-:Y:S02]  /*1300*/  CS2R R26, SRZ ;  /* 0x00000000001a7805 */ /* 0x000fe4000001ff00 */
[----:B------:R-:W-:Y:S01]  /*1310*/  CS2R R28, SRZ ;  /* 0x00000000001c7805 */ /* 0x000fe2000001ff00 */
[----:B------:R-:W-:Y:S01]  /*1320*/  VOTEU.ALL UP0, P2 ;  /* 0x00000000003f7886 */ /* 0x000fe20001000000 */
[----:B------:R-:W-:Y:S01]  /*1330*/  UMOV UR6, 0x1 ;  /* 0x0000000100067882 */ /* 0x000fe20000000000 */
[----:B------:R-:W-:Y:S01]  /*1340*/  VOTEU.ALL UP1, P2 ;  /* 0x00000000003f7886 */ /* 0x000fe20001020000 */
[----:B------:R-:W-:Y:S01]  /*1350*/  VOTEU.ALL UP2, P2 ;  /* 0x00000000003f7886 */ /* 0x000fe20001040000 */
[----:B------:R-:W-:Y:S01]  /*1360*/  CS2R R30, SRZ ;  /* 0x00000000001e7805 */ /* 0x000fe2000001ff00 */
[----:B------:R-:W-:-:S04]  /*1370*/  @!UP0 UIADD3 UR8, -UR6, 0x100000, URZ ;  /* 0x0010000006088890 */ /* 0x000fc8000fffe13f */
[----:B------:R-:W-:Y:S02]  /*1380*/  @!UP0 USHF.L.U32 UR9, UR8, 0xb, URZ ;  /* 0x0000000b08098899 */ /* 0x000fe4000800063f */
[----:B------:R-:W-:Y:S01]  /*1390*/  @!UP0 USHF.L.U32 UR8, UR8, 0x1, URZ ;  /* 0x0000000108088899 */ /* 0x000fe2000800063f */
        /* <DEDUP_REMOVED lines=9> */
[----:B------:R-:W-:Y:S01]  /*1430*/  VOTEU.ALL UP0, P2 ;  /* 0x00000000003f7886 */ /* 0x000fe20001000000 */
[----:B------:R-:W-:Y:S02]  /*1440*/  CS2R R38, SRZ ;  /* 0x0000000000267805 */ /* 0x000fe4000001ff00 */
[----:B------:R-:W-:Y:S02]  /*1450*/  CS2R R40, SRZ ;  /* 0x0000000000287805 */ /* 0x000fe4000001ff00 */
[----:B------:R-:W-:Y:S02]  /*1460*/  CS2R R42, SRZ ;  /* 0x00000000002a7805 */ /* 0x000fe4000001ff00 */
[----:B------:R-:W-:-:S02]  /*1470*/  CS2R R44, SRZ ;  /* 0x00000000002c7805 */ /* 0x000fc4000001ff00 */
[----:B------:R-:W-:Y:S02]  /*1480*/  CS2R R46, SRZ ;  /* 0x00000000002e7805 */ /* 0x000fe4000001ff00 */
[----:B------:R-:W-:Y:S01]  /*1490*/  CS2R R48, SRZ ;  /* 0x0000000000307805 */ /* 0x000fe2000001ff00 */
[----:B------:R-:W3:Y:S02]  /*14a0*/  FENCE.VIEW.ASYNC.S ;  /* 0x00000000000073c6 */ /* 0x000ee40000000000 */
[----:B---3--:R-:W3:Y:S02]  /*14b0*/  @!UP0 SYNCS.EXCH.64 URZ, [UR20+0xc000], UR8 ;  /* 0x00c00008143f85b2 */ /* 0x008ee40008000100 */
[----:B---3--:R-:W-:Y:S01]  /*14c0*/  BAR.SYNC.DEFER_BLOCKING 0x0 ;  /* 0x0000000000007b1d */ /* 0x008fe20000010000 */
[----:B------:R-:W-:Y:S02]  /*14d0*/  CS2R R50, SRZ ;  /* 0x0000000000327805 */ /* 0x000fe4000001ff00 */
[----:B------:R-:W-:-:S02]  /*14e0*/  CS2R R52, SRZ ;  /* 0x0000000000347805 */ /* 0x000fc4000001ff00 */
[----:B------:R-:W-:Y:S02]  /*14f0*/  CS2R R54, SRZ ;  /* 0x0000000000367805 */ /* 0x000fe4000001ff00 */
[----:B------:R-:W-:Y:S02]  /*1500*/  CS2R R56, SRZ ;  /* 0x0000000000387805 */ /* 0x000fe4000001ff00 */
[----:B------:R-:W-:Y:S02]  /*1510*/  CS2R R58, SRZ ;  /* 0x00000000003a7805 */ /* 0x000fe4000001ff00 */
[----:B------:R-:W-:Y:S02]  /*1520*/  CS2R R60, SRZ ;  /* 0x00000000003c7805 */ /* 0x000fe4000001ff00 */
        /* <DEDUP_REMOVED lines=12> */
[----:B------:R-:W-:Y:S01]  /*15f0*/  CS2R R86, SRZ ;  /* 0x0000000000567805 */ /* 0x000fe2000001ff00 */
[----:B------:R3:W4:Y:S02]  /*1600*/  @!UP1 SYNCS.EXCH.64 URZ, [UR20+0xc008], UR10 ;  /* 0x00c0080a143f95b2 */ /* 0x0007240008000100 */
[----:B----4-:R-:W-:Y:S01]  /*1610*/  BAR.SYNC.DEFER_BLOCKING 0x0 ;  /* 0x0000000000007b1d */ /* 0x010fe20000010000 */
[----:B---3--:R-:W-:-:S05]  /*1620*/  USHF.L.U32 UR11, UR28, 0x7, URZ ;  /* 0x000000071c0b7899 */ /* 0x008fca000800063f */
[----:B------:R3:W4:Y:S01]  /*1630*/  @!UP2 SYNCS.EXCH.64 URZ, [UR20+0xc010], UR6 ;  /* 0x00c01006143fa5b2 */ /* 0x0007220008000100 */
[----:B------:R-:W-:Y:S06]  /*1640*/  @!P1 BRA `(.L_x_47) ;  /* 0x00000004007c9947 */ /* 0x000fec0003800000 */
        /* <DEDUP_REMOVED lines=31> */
[----:B------:R-:W-:Y:S01]  /*1840*/  CS2R R86, SRZ ;  /* 0x0000000000567805 */ /* 0x000fe2000001ff00 */
[----:B------:R-:W-:Y:S01]  /*1850*/  UMOV UR5, URZ ;  /* 0x0000003f00057c82 */ /* 0x000fe20008000000 */
[----:B------:R-:W-:-:S05]  /*1860*/  UMOV UR14, URZ ;  /* 0x0000003f000e7c82 */ /* 0x000fca0008000000 */
.L_x_49:
[----:B----4-:R-:W-:Y:S01]  /*1870*/  BAR.SYNC.DEFER_BLOCKING 0x0 ;  /* 0x0000000000007b1d */ /* 0x010fe20000010000 */
[----:B------:R-:W-:Y:S01]  /*1880*/  ULEA UR18, UR5, UR20, 0x3 ;  /* 0x0000001405127291 */ /* 0x000fe2000f8e183f */
[----:B-1----:R-:W-:Y:S01]  /*1890*/  @!P2 IMAD.MOV.U32 R2, RZ, RZ, 0x4000 ;  /* 0x00004000ff02a424 */ /* 0x002fe200078e00ff */
[----:B------:R-:W-:Y:S01]  /*18a0*/  ELECT P0, URZ, PT ;  /* 0x00000000003f782f */ /* 0x000fe20003800000 */
[----:B------:R-:W-:-:S03]  /*18b0*/  ULEA UR12, UR5, UR20, 0xd ;  /* 0x00000014050c7291 */ /* 0x000fc6000f8e683f */
[----:B------:R-:W-:Y:S02]  /*18c0*/  ISETP.LT.U32.AND P0, PT, R6, 0x20, P0 ;  /* 0x000000200600780c */ /* 0x000fe40000701070 */
[----:B------:R-:W-:Y:S01]  /*18d0*/  ELECT P1, URZ, PT ;  /* 0x00000000003f782f */ /* 0x000fe20003820000 */
[----:B------:R-:W-:-:S03]  /*18e0*/  UIADD3 UR8, UR12, 0x6000, URZ ;  /* 0x000060000c087890 */ /* 0x000fc6000fffe03f */
[----:B------:R-:W-:Y:S01]  /*18f0*/  ISETP.LT.U32.AND P1, PT, R6, 0x20, P1 ;  /* 0x000000200600780c */ /* 0x000fe20000f21070 */
[----:B------:R-:W-:-:S06]  /*1900*/  UMOV UR10, UR14 ;  /* 0x0000000e000a7c82 */ /* 0x000fcc0008000000 */
[----:B------:R-:W-:Y:S01]  /*1910*/  VOTEU.ANY UP0, P0 ;  /* 0x00000000003f7886 */ /* 0x000fe20000000100 */
[----:B------:R-:W-:Y:S01]  /*1920*/  VOTEU.ANY UP2, P0 ;  /* 0x00000000003f7886 */ /* 0x000fe20000040100 */
[----:B------:R1:W-:Y:S01]  /*1930*/  @!P2 SYNCS.ARRIVE.TRANS64 RZ, [UR18+0xc000], R2 ;  /* 0x00c00002ffffa9a7 */ /* 0x0003e20008000012 */
[----:B------:R4:W-:Y:S06]  /*1940*/  MEMBAR.ALL.CTA ;  /* 0x0000000000007992 */ /* 0x0009ec0000008000 */
[----:B----4-:R-:W4:Y:S01]  /*1950*/  FENCE.VIEW.ASYNC.S ;  /* 0x00000000000073c6 */ /* 0x010f220000000000 */
[----:B------:R-:W-:Y:S01]  /*1960*/  @UP0 UIADD3 UR13, UR18, 0xc000, URZ ;  /* 0x0000c000120d0890 */ /* 0x000fe2000fffe03f */
[----:B---3--:R-:W-:Y:S01]  /*1970*/  @UP0 UMOV UR6, UR22 ;  /* 0x0000001600060c82 */ /* 0x008fe20008000000 */
[----:B------:R-:W-:Y:S01]  /*1980*/  @UP0 UMOV UR7, UR23 ;  /* 0x0000001700070c82 */ /* 0x000fe20008000000 */
[----:B----4-:R-:W-:Y:S01]  /*1990*/  VOTEU.ANY UP1, P1 ;  /* 0x00000000003f7886 */ /* 0x010fe20000820100 */
[----:B------:R-:W-:Y:S01]  /*19a0*/  VOTEU.ANY UP3, P1 ;  /* 0x00000000003f7886 */ /* 0x000fe20000860100 */
[----:B-1----:R-:W-:-:S03]  /*19b0*/  IMAD.U32 R2, RZ, RZ, UR4 ;  /* 0x00000004ff027e24 */ /* 0x002fc6000f8e00ff */
[----:B------:R-:W-:Y:S01]  /*19c0*/  @UP1 UIADD3 UR9, UR18, 0xc000, URZ ;  /* 0x0000c00012091890 */ /* 0x000fe2000fffe03f */
[----:B------:R-:W-:Y:S01]  /*19d0*/  @UP1 UMOV UR16, UR24 ;  /* 0x0000001800101c82 */ /* 0x000fe20008000000 */
[----:B------:R-:W-:Y:S01]  /*19e0*/  @UP1 UMOV UR17, UR25 ;  /* 0x0000001900111c82 */ /* 0x000fe20008000000 */
[----:B------:R-:W-:Y:S01]  /*19f0*/  SHF.L.U32 R2, R2, 0x1f, RZ ;  /* 0x0000001f02027819 */ /* 0x000fe200000006ff */
[----:B------:R-:W-:Y:S06]  /*1a00*/  BAR.SYNC.DEFER_BLOCKING 0x0 ;  /* 0x0000000000007b1d */ /* 0x000fec0000010000 */
[----:B------:R1:W-:Y:S02]  /*1a10*/  @UP2 UTMALDG.2D [UR12], [UR6] ;  /* 0x0000000c060025b4 */ /* 0x0003e40008008000 */
[----:B------:R-:W-:Y:S06]  /*1a20*/  BAR.SYNC.DEFER_BLOCKING 0x0 ;  /* 0x0000000000007b1d */ /* 0x000fec0000010000 */
[----:B------:R1:W-:Y:S02]  /*1a30*/  @UP3 UTMALDG.2D [UR8], [UR16] ;  /* 0x00000008100035b4 */ /* 0x0003e40008008000 */
[----:B------:R-:W-:Y:S06]  /*1a40*/  BAR.SYNC.DEFER_BLOCKING 0x0 ;  /* 0x0000000000007b1d */ /* 0x000fec0000010000 */
[----:B------:R-:W3:Y:S02]  /*1a50*/  SYNCS.PHASECHK.TRANS64.TRYWAIT P0, [UR18+0xc000], R2 ;  /* 0x00c00002ff0075a7 */ /* 0x000ee40008000152 */
[----:B-1-3--:R-:W-:Y:S05]  /*1a60*/  @!P0 BRA `(.L_x_48) ;  /* 0x0000000400b08947 */ /* 0x00afea0003800000 */
.L_x_50:
[----:B------:R-:W-:Y:S01]  /*1a70*/  USHF.L.U32 UR6, UR21, 0x6, URZ ;  /* 0x0000000615067899 */ /* 0x000fe2000800063f */
[----:B------:R-:W-:Y:S02]  /*1a80*/  WARPGROUP.DEPBAR.LE gsb0, 0x0 ;  /* 0x00008000000079c5 */ /* 0x000fe40000010000 */
[----:B------:R-:W-:Y:S01]  /*1a90*/  USHF.R.U32.HI UR8, URZ, 0x4, UR8 ;  /* 0x000000043f087899 */ /* 0x000fe20008011608 */
[----:B------:R-:W-:Y:S01]  /*1aa0*/  WARPGROUP.ARRIVE ;  /* 0x00000000000079c5 */ /* 0x000fe20000000000 */
[----:B------:R-:W-:Y:S01]  /*1ab0*/  ULOP3.LUT UR6, UR6, 0x100, URZ, 0xc0, !UPT ;  /* 0x0000010006067892 */ /* 0x000fe2000f8ec03f */
[----:B------:R-:W1:Y:S01]  /*1ac0*/  LDC R2, c[0x0][0x230] ;  /* 0x00008c00ff027b82 */ /* 0x000e620000000800 */
[----:B------:R-:W-:Y:S02]  /*1ad0*/  USGXT.U32 UR8, UR8, 0xe ;  /* 0x0000000e0808789a */ /* 0x000fe40008000000 */
[----:B------:R-:W-:Y:S01]  /*1ae0*/  ULEA.HI UR6, UR12, UR6, URZ, 0x1c ;  /* 0x000000060c067291 */ /* 0x000fe2000f8fe03f */
[----:B------:R-:W-:Y:S01]  /*1af0*/  UMOV UR17, 0x80000020 ;  /* 0x8000002000117882 */ /* 0x000fe20000000000 */
[----:B------:R-:W-:-:S02]  /*1b00*/  UMOV UR19, 0x80000020 ;  /* 0x8000002000137882 */ /* 0x000fc40000000000 */
[----:B------:R-:W-:Y:S01]  /*1b10*/  ULOP3.LUT UR6, UR6, 0x3fff, URZ, 0xc0, !UPT ;  /* 0x00003fff06067892 */ /* 0x000fe2000f8ec03f */
[----:B------:R-:W-:Y:S01]  /*1b20*/  UMOV UR18, UR8 ;  /* 0x0000000800127c82 */ /* 0x000fe20008000000 */
[----:B------:R-:W-:Y:S01]  /*1b30*/  UIADD3 UR14, UR14, 0x20, URZ ;  /* 0x000000200e0e7890 */ /* 0x000fe2000fffe03f */
[----:B------:R-:W-:Y:S01]  /*1b40*/  UMOV UR7, URZ ;  /* 0x0000003f00077c82 */ /* 0x000fe20008000000 */
[----:B------:R-:W-:-:S03]  /*1b50*/  UIADD3 UR5, UR5, 0x1, URZ ;  /* 0x0000000105057890 */ /* 0x000fc6000fffe03f */
[----:B------:R-:W-:Y:S01]  /*1b60*/  UMOV UR16, UR6 ;  /* 0x0000000600107c82 */ /* 0x000fe20008000000 */
[----:B------:R-:W-:Y:S01]  /*1b70*/  UMOV UR9, URZ ;  /* 0x0000003f00097c82 */ /* 0x000fe20008000000 */
[----:B------:R-:W-:Y:S01]  /*1b80*/  HGMMA.64x128x16.F32 R24, gdesc[UR16], R24 ;  /* 0x01e00000101879f0 */ /* 0x000fe20008700818 */
[----:B------:R-:W-:Y:S01]  /*1b90*/  UMOV UR18, 0xfffffffe ;  /* 0xfffffffe00127882 */ /* 0x000fe20000000000 */
[----:B------:R-:W-:Y:S01]  /*1ba0*/  UMOV UR19, 0x7fffffdf ;  /* 0x7fffffdf00137882 */ /* 0x000fe20000000000 */
[----:B------:R-:W-:Y:S02]  /*1bb0*/  UISETP.NE.U32.AND UP0, UPT, UR5, 0x3, UPT ;  /* 0x000000030500788c */ /* 0x000fe4000bf05070 */
[----:B------:R-:W-:Y:S01]  /*1bc0*/  UIADD3.64 UR16, UR6, -UR18, URZ ;  /* 0x8000001206107297 */ /* 0x000fe2000fffe03f */
[----:B-1----:R-:W-:Y:S01]  /*1bd0*/  ISETP.LE.AND P0, PT, R2, UR14, PT ;  /* 0x0000000e02007c0c */ /* 0x002fe2000bf03270 */
[----:B------:R-:W-:Y:S02]  /*1be0*/  UIADD3.64 UR18, UR8, -UR18, URZ ;  /* 0x8000001208127297 */ /* 0x000fe4000fffe03f */
[----:B------:R-:W-:-:S02]  /*1bf0*/  USEL UR6, URZ, 0x1, UP0 ;  /* 0x000000013f067887 */ /* 0x000fc40008000000 */
[----:B------:R-:W-:Y:S02]  /*1c00*/  USEL UR5, UR5, URZ, UP0 ;  /* 0x0000003f05057287 */ /* 0x000fe40008000000 */
[----:B------:R-:W-:-:S03]  /*1c10*/  ULOP3.LUT UR4, UR4, UR6, URZ, 0x3c, !UPT ;  /* 0x0000000604047292 */ /* 0x000fc6000f8e3c3f */
[----:B------:R-:W-:Y:S03]  /*1c20*/  HGMMA.64x128x16.F32 R24, gdesc[UR16], R24, gsb0 ;  /* 0x01e00000101879f0 */ /* 0x000fe60008000818 */
[----:B------:R-:W-:Y:S06]  /*1c30*/  @!P0 BRA `(.L_x_49) ;  /* 0xfffffffc000c8947 */ /* 0x000fec000383ffff */
.L_x_47:
[----:B------:R-:W-:Y:S02]  /*1c40*/  WARPGROUP.DEPBAR.LE gsb0, 0x0 ;  /* 0x00008000000079c5 */ /* 0x000fe40000010000 */
[----:B----4-:R-:W-:Y:S01]  /*1c50*/  BAR.SYNC.DEFER_BLOCKING 0x0 ;  /* 0x0000000000007b1d */ /* 0x010fe20000010000 */
[C---:B-1----:R-:W-:Y:S01]  /*1c60*/  IMAD.SHL.U32 R2, R0.reuse, 0x80, RZ ;  /* 0x0000008000027824 */ /* 0x042fe200078e00ff */
[----:B------:R-:W-:Y:S01]  /*1c70*/  F2FP.F16.F32.PACK_AB R24, R25, R24 ;  /* 0x000000181918723e */ /* 0x000fe200000000ff */
[----:B------:R-:W-:Y:S01]  /*1c80*/  IMAD.SHL.U32 R3, R0, 0x10, RZ ;  /* 0x0000001000037824 */ /* 0x000fe200078e00ff */
[----:B------:R-:W-:Y:S02]  /*1c90*/  F2FP.F16.F32.PACK_AB R25, R27, R26 ;  /* 0x0000001a1b19723e */ /* 0x000fe400000000ff */
[----:B------:R-:W-:Y:S02]  /*1ca0*/  ELECT P0, URZ, PT ;  /* 0x00000000003f782f */ /* 0x000fe40003800000 */
[----:B------:R-:W-:Y:S01]  /*1cb0*/  LOP3.LUT R2, R2, 0x780, RZ, 0xc0, !PT ;  /* 0x0000078002027812 */ /* 0x000fe200078ec0ff */
[----:B------:R-:W-:Y:S01]  /*1cc0*/  ULOP3.LUT UR21, UR21, 0x1, URZ, 0xc0, !UPT ;  /* 0x0000000115157892 */ /* 0x000fe2000f8ec03f */
[----:B------:R-:W-:Y:S01]  /*1cd0*/  F2FP.F16.F32.PACK_AB R56, R57, R56 ;  /* 0x000000383938723e */ /* 0x000fe200000000ff */
[----:B------:R-:W-:Y:S01]  /*1ce0*/  UMOV UR10, UR15 ;  /* 0x0000000f000a7c82 */ /* 0x000fe20008000000 */
[----:B------:R-:W-:Y:S01]  /*1cf0*/  LOP3.LUT R3, R2, 0x70, R3, 0xf8, !PT ;  /* 0x0000007002037812 */ /* 0x000fe200078ef803 */
[----:B------:R-:W-:Y:S01]  /*1d00*/  ULEA UR9, UR21, UR11, 0x6 ;  /* 0x0000000b15097291 */ /* 0x000fe2000f8e303f */
[----:B------:R-:W-:Y:S01]  /*1d10*/  F2FP.F16.F32.PACK_AB R26, R29, R28 ;  /* 0x0000001c1d1a723e */ /* 0x000fe200000000ff */
[----:B------:R-:W-:Y:S01]  /*1d20*/  ULEA UR8, UR21, UR20, 0xe ;  /* 0x0000001415087291 */ /* 0x000fe2000f8e703f */
[----:B------:R-:W-:Y:S01]  /*1d30*/  LOP3.LUT R3, R3, 0x10, R0, 0x78, !PT ;  /* 0x0000001003037812 */ /* 0x000fe200078e7800 */
[----:B------:R-:W-:Y:S01]  /*1d40*/  IMAD.SHL.U32 R0, R0, 0x40, RZ ;  /* 0x0000004000007824 */ /* 0x000fe200078e00ff */
[----:B------:R-:W-:-:S02]  /*1d50*/  F2FP.F16.F32.PACK_AB R27, R31, R30 ;  /* 0x0000001e1f1b723e */ /* 0x000fc400000000ff */
[----:B------:R-:W-:Y:S02]  /*1d60*/  F2FP.F16.F32.PACK_AB R32, R33, R32 ;  /* 0x000000202120723e */ /* 0x000fe400000000ff */
[----:B------:R-:W-:Y:S02]  /*1d70*/  LOP3.LUT R0, R3, 0x3800, R0, 0xf8, !PT ;  /* 0x0000380003007812 */ /* 0x000fe400078ef800 */
[----:B------:R-:W-:Y:S01]  /*1d80*/  F2FP.F16.F32.PACK_AB R57, R59, R58 ;  /* 0x0000003a3b39723e */ /* 0x000fe200000000ff */
[----:B------:R-:W1:Y:S02]  /*1d90*/  @!P2 SYNCS.CCTL.IV [UR20+0xc000] ;  /* 0x00c00000ff00a9b1 */ /* 0x000e640008000014 */
[----:B-1----:R-:W-:Y:S01]  /*1da0*/  BAR.SYNC.DEFER_BLOCKING 0x0 ;  /* 0x0000000000007b1d */ /* 0x002fe20000010000 */
[C---:B------:R-:W-:Y:S01]  /*1db0*/  LOP3.LUT R3, R0.reuse, 0x20, RZ, 0x3c, !PT ;  /* 0x0000002000037812 */ /* 0x040fe200078e3cff */
[C---:B------:R-:W-:Y:S01]  /*1dc0*/  VIADD R2, R0.reuse, UR20 ;  /* 0x0000001400027c36 */ /* 0x040fe20008000000 */
[----:B------:R-:W-:-:S02]  /*1dd0*/  LOP3.LUT R4, R0, 0x40, RZ, 0x3c, !PT ;  /* 0x0000004000047812 */ /* 0x000fc400078e3cff */
[----:B------:R-:W-:Y:S01]  /*1de0*/  F2FP.F16.F32.PACK_AB R33, R35, R34 ;  /* 0x000000222321723e */ /* 0x000fe200000000ff */
[----:B------:R-:W-:Y:S01]  /*1df0*/  VIADD R3, R3, UR20 ;  /* 0x0000001403037c36 */ /* 0x000fe20008000000 */
[----:B------:R-:W-:Y:S01]  /*1e00*/  F2FP.F16.F32.PACK_AB R58, R61, R60 ;  /* 0x0000003c3d3a723e */ /* 0x000fe200000000ff */
[----:B------:R-:W-:Y:S01]  /*1e10*/  VIADD R4, R4, UR20 ;  /* 0x0000001404047c36 */ /* 0x000fe20008000000 */
[----:B------:R-:W-:Y:S02]  /*1e20*/  F2FP.F16.F32.PACK_AB R59, R63, R62 ;  /* 0x0000003e3f3b723e */ /* 0x000fe400000000ff */
[----:B------:R-:W-:Y:S02]  /*1e30*/  F2FP.F16.F32.PACK_AB R64, R65, R64 ;  /* 0x000000404140723e */ /* 0x000fe400000000ff */
[----:B------:R-:W-:Y:S02]  /*1e40*/  LOP3.LUT R0, R0, 0x60, RZ, 0x3c, !PT ;  /* 0x0000006000007812 */ /* 0x000fe400078e3cff */
[----:B------:R-:W-:-:S02]  /*1e50*/  F2FP.F16.F32.PACK_AB R34, R37, R36 ;  /* 0x000000242522723e */ /* 0x000fc400000000ff */
[----:B------:R-:W-:Y:S01]  /*1e60*/  F2FP.F16.F32.PACK_AB R35, R39, R38 ;  /* 0x000000262723723e */ /* 0x000fe200000000ff */
[----:B------:R-:W-:Y:S01]  /*1e70*/  VIADD R0, R0, UR20 ;  /* 0x0000001400007c36 */ /* 0x000fe20008000000 */
[----:B------:R-:W-:Y:S02]  /*1e80*/  F2FP.F16.F32.PACK_AB R40, R41, R40 ;  /* 0x000000282928723e */ /* 0x000fe400000000ff */
[----:B------:R-:W-:Y:S02]  /*1e90*/  F2FP.F16.F32.PACK_AB R65, R67, R66 ;  /* 0x000000424341723e */ /* 0x000fe400000000ff */
[----:B------:R-:W-:Y:S01]  /*1ea0*/  F2FP.F16.F32.PACK_AB R41, R43, R42 ;  /* 0x0000002a2b29723e */ /* 0x000fe200000000ff */
[----:B------:R-:W1:Y:S02]  /*1eb0*/  @!P2 SYNCS.CCTL.IV [UR20+0xc008] ;  /* 0x00c00800ff00a9b1 */ /* 0x000e640008000014 */
[----:B-1----:R-:W-:Y:S01]  /*1ec0*/  BAR.SYNC.DEFER_BLOCKING 0x0 ;  /* 0x0000000000007b1d */ /* 0x002fe20000010000 */
[----:B------:R-:W-:-:S02]  /*1ed0*/  F2FP.F16.F32.PACK_AB R66, R69, R68 ;  /* 0x000000444542723e */ /* 0x000fc400000000ff */
[----:B------:R-:W-:Y:S02]  /*1ee0*/  F2FP.F16.F32.PACK_AB R67, R71, R70 ;  /* 0x000000464743723e */ /* 0x000fe400000000ff */
[----:B------:R-:W-:Y:S02]  /*1ef0*/  F2FP.F16.F32.PACK_AB R72, R73, R72 ;  /* 0x000000484948723e */ /* 0x000fe400000000ff */
[----:B------:R-:W-:Y:S02]  /*1f00*/  F2FP.F16.F32.PACK_AB R42, R45, R44 ;  /* 0x0000002c2d2a723e */ /* 0x000fe400000000ff */
[----:B------:R-:W-:Y:S02]  /*1f10*/  F2FP.F16.F32.PACK_AB R43, R47, R46 ;  /* 0x0000002e2f2b723e */ /* 0x000fe400000000ff */
[----:B------:R-:W-:Y:S02]  /*1f20*/  F2FP.F16.F32.PACK_AB R48, R49, R48 ;  /* 0x000000303130723e */ /* 0x000fe400000000ff */
[----:B------:R-:W-:-:S02]  /*1f30*/  F2FP.F16.F32.PACK_AB R73, R75, R74 ;  /* 0x0000004a4b49723e */ /* 0x000fc400000000ff */
[----:B------:R-:W-:Y:S02]  /*1f40*/  F2FP.F16.F32.PACK_AB R49, R51, R50 ;  /* 0x000000323331723e */ /* 0x000fe400000000ff */
[----:B------:R-:W-:Y:S02]  /*1f50*/  F2FP.F16.F32.PACK_AB R74, R77, R76 ;  /* 0x0000004c4d4a723e */ /* 0x000fe400000000ff */
[----:B------:R-:W-:Y:S02]  /*1f60*/  F2FP.F16.F32.PACK_AB R75, R79, R78 ;  /* 0x0000004e4f4b723e */ /* 0x000fe400000000ff */
[----:B------:R-:W-:Y:S02]  /*1f70*/  F2FP.F16.F32.PACK_AB R80, R81, R80 ;  /* 0x000000505150723e */ /* 0x000fe400000000ff */
[----:B------:R-:W-:Y:S01]  /*1f80*/  F2FP.F16.F32.PACK_AB R50, R53, R52 ;  /* 0x000000343532723e */ /* 0x000fe200000000ff */
[----:B------:R-:W1:Y:S02]  /*1f90*/  @!P2 SYNCS.CCTL.IV [UR20+0xc010] ;  /* 0x00c01000ff00a9b1 */ /* 0x000e640008000014 */
[----:B-1----:R-:W-:Y:S01]  /*1fa0*/  STSM.16.M88.4 [R2], R24 ;  /* 0x0000001802007844 */ /* 0x002fe20000000200 */
[----:B------:R-:W-:-:S02]  /*1fb0*/  F2FP.F16.F32.PACK_AB R51, R55, R54 ;  /* 0x000000363733723e */ /* 0x000fc400000000ff */
[----:B------:R-:W-:Y:S01]  /*1fc0*/  F2FP.F16.F32.PACK_AB R81, R83, R82 ;  /* 0x000000525351723e */ /* 0x000fe200000000ff */
[----:B------:R-:W-:Y:S01]  /*1fd0*/  STSM.16.M88.4 [R2+0x4000], R56 ;  /* 0x0040003802007844 */ /* 0x000fe20000000200 */
[----:B------:R-:W-:Y:S02]  /*1fe0*/  F2FP.F16.F32.PACK_AB R82, R85, R84 ;  /* 0x000000545552723e */ /* 0x000fe400000000ff */
[----:B------:R-:W-:Y:S01]  /*1ff0*/  F2FP.F16.F32.PACK_AB R83, R87, R86 ;  /* 0x000000565753723e */ /* 0x000fe200000000ff */
[----:B------:R-:W-:Y:S01]  /*2000*/  STSM.16.M88.4 [R3], R32 ;  /* 0x0000002003007844 */ /* 0x000fe20000000200 */
[----:B------:R-:W-:-:S03]  /*2010*/  ISETP.LT.U32.AND P0, PT, R6, 0x40, P0 ;  /* 0x000000400600780c */ /* 0x000fc60000701070 */
[----:B------:R-:W-:Y:S04]  /*2020*/  STSM.16.M88.4 [R3+0x4000], R64 ;  /* 0x0040004003007844 */ /* 0x000fe80000000200 */
[----:B------:R-:W-:Y:S04]  /*2030*/  STSM.16.M88.4 [R4], R40 ;  /* 0x0000002804007844 */ /* 0x000fe80000000200 */
[----:B------:R-:W-:Y:S02]  /*2040*/  STSM.16.M88.4 [R4+0x4000], R72 ;  /* 0x0040004804007844 */ /* 0x000fe40000000200 */
[----:B------:R-:W-:Y:S01]  /*2050*/  VOTEU.ANY UP0, P0 ;  /* 0x00000000003f7886 */ /* 0x000fe20000000100 */
[----:B------:R-:W-:Y:S01]  /*2060*/  VOTEU.ANY UP1, P0 ;  /* 0x00000000003f7886 */ /* 0x000fe20000020100 */
[----:B------:R-:W-:Y:S03]  /*2070*/  STSM.16.M88.4 [R0], R48 ;  /* 0x0000003000007844 */ /* 0x000fe60000000200 */
[----:B---3--:R-:W-:Y:S01]  /*2080*/  @UP0 UMOV UR6, UR26 ;  /* 0x0000001a00060c82 */ /* 0x008fe20008000000 */
[----:B------:R-:W-:Y:S01]  /*2090*/  STSM.16.M88.4 [R0+0x4000], R80 ;  /* 0x0040005000007844 */ /* 0x000fe20000000200 */
[----:B------:R-:W-:Y:S01]  /*20a0*/  @UP0 UMOV UR7, UR27 ;  /* 0x0000001b00070c82 */ /* 0x000fe20008000000 */
[----:B------:R1:W-:Y:S06]  /*20b0*/  MEMBAR.ALL.CTA ;  /* 0x0000000000007992 */ /* 0x0003ec0000008000 */
[----:B-1----:R-:W1:Y:S02]  /*20c0*/  FENCE.VIEW.ASYNC.S ;  /* 0x00000000000073c6 */ /* 0x002e640000000000 */
[----:B-1----:R-:W-:Y:S06]  /*20d0*/  BAR.SYNC.DEFER_BLOCKING 0x0 ;  /* 0x0000000000007b1d */ /* 0x002fec0000010000 */
[----:B------:R1:W-:Y:S01]  /*20e0*/  @UP1 UTMASTG.2D [UR8], [UR6] ;  /* 0x00000008060013b5 */ /* 0x0003e20008008000 */
[----:B------:R0:W-:Y:S01]  /*20f0*/  UTMACMDFLUSH ;  /* 0x00000000000079b7 */ /* 0x0001e20000000000 */
[----:B------:R-:W-:-:S04]  /*2100*/  DEPBAR.LE SB0, 0x0 ;  /* 0x000080000000791a */ /* 0x000fc80000000000 */
[----:B------:R-:W-:Y:S06]  /*2110*/  BAR.SYNC.DEFER_BLOCKING 0x0 ;  /* 0x0000000000007b1d */ /* 0x000fec0000010000 */
[----:B-1----:R-:W-:Y:S05]  /*2120*/  EXIT ;  /* 0x000000000000794d */ /* 0x002fea0003800000 */
.L_x_48:
[----:B------:R-:W1:Y:S02]  /*2130*/  SYNCS.PHASECHK.TRANS64.TRYWAIT P0, [UR18+0xc000], R2 ;  /* 0x00c00002ff0075a7 */ /* 0x000e640008000152 */
[----:B-1----:R-:W-:Y:S05]  /*2140*/  @!P0 BRA `(.L_x_48) ;  /* 0xfffffffc00f88947 */ /* 0x002fea000383ffff */
[----:B------:R-:W-:Y:S05]  /*2150*/  BRA `(.L_x_50) ;  /* 0xfffffff800447947 */ /* 0x000fea000383ffff */
.L_x_51:
[----:B------:R-:W-:-:S00]  /*2160*/  BRA `(.L_x_51) ;  /* 0xfffffffc00fc7947 */ /* 0x000fc0000383ffff */
[----:B------:R-:W-:-:S00]  /*2170*/  NOP ;  /* 0x0000000000007918 */ /* 0x000fc00000000000 */
        /* <DEDUP_REMOVED lines=8> */
.L_x_52:


//--------------------- .nv.shared.gluon_wgmma    --------------------------
	.section	.nv.shared.gluon_wgmma,"aw",@nobits
	.sectionflags	@""
	.align	16
	.zero		1024


//--------------------- .nv.shared.reserved.0     --------------------------
	.section	.nv.shared.reserved.0,"aw",@nobits
	.weak		__nv_reservedSMEM_offset_0_alias
	.size		__nv_reservedSMEM_offset_0_alias, 0, 0
	.other		__nv_reservedSMEM_offset_0_alias,@"STO_CUDA_RESERVED_SHARED STV_DEFAULT"
__nv_reservedSMEM_offset_0_alias:
	.zero		0


//--------------------- .nv.constant0.gluon_wgmma --------------------------
	.section	.nv.constant0.gluon_wgmma,"a",@progbits
	.sectionflags	@""
	.align	4
.nv.constant0.gluon_wgmma:
	.zero		608


//--------------------- SYMBOLS --------------------------

	.type		.nv.reservedSmem.offset0,@object
	.size		.nv.reservedSmem.offset0,0x4
